	.target	sm_100a

	.elftype	@"ET_EXEC"


//--------------------- .note.nv.tkinfo           --------------------------
	.section	.note.nv.tkinfo,"",@"SHT_NOTE"
	.sectionflags	@"SHF_NOTE_NV_TKINFO"
	.tkinfo
        /*0018*/ 	.word	0x00000002
        /*0030*/ 	.string	""
        /*0030*/ 	.string	"ptxas"
        /*0030*/ 	.string	"Cuda compilation tools, release 13.0, V13.0.88"
        /*0030*/ 	.string	"Build cuda_13.0.r13.0/compiler.36424714_0"
        /*0030*/ 	.string	"-arch sm_100a -m 64 "



//--------------------- .note.nv.cuinfo           --------------------------
	.section	.note.nv.cuinfo,"",@"SHT_NOTE"
	.sectionflags	@"SHF_NOTE_NV_CUINFO"
        /*0018*/ 	.short	0x0002
        /*001a*/ 	.short	0x0064
        /*001c*/ 	.short	0x0082
	.zero		2


//--------------------- .nv.info                  --------------------------
	.section	.nv.info,"",@"SHT_CUDA_INFO"
	.align	4


	//----- nvinfo : EIATTR_REGCOUNT
	.align		4
        /*0000*/ 	.byte	0x04, 0x2f
        /*0002*/ 	.short	(.L_19 - .L_18)
	.align		4
.L_18:
        /*0004*/ 	.word	index@(_ZN7cutlass13device_kernelINS_4gemm6kernel13GemmUniversalIN4cute5tupleIJiiiiEEENS1_10collective13CollectiveMmaINS1_35MainloopSm100TmaUmmaWarpSpecializedILi21ELi2ELi4ENS5_IJNS4_1CILi2EEENSA_ILi1EEESC_EEEEENS5_IJNSA_ILi128EEENSA_ILi32EEENSA_ILi64EEEEEENS_10bfloat16_tENS5_IJlSC_lEEESJ_SK_NS4_8TiledMMAINS4_8MMA_AtomIJNS4_26SM100_MMA_F16BF16_2x1SM_SSISJ_SJ_fLi128ELi32ELNS4_4UMMA5MajorE0ELSP_0ELNSO_7ScaleInE0ELSQ_0EEEEEENS4_6LayoutINS5_IJSC_SC_SC_EEENS5_IJNSA_ILi0EEESV_SV_EEEEENS5_IJNS4_10UnderscoreESY_SY_EEEEENS4_18SM100_TMA_2SM_LOADENS4_14ComposedLayoutINS4_7SwizzleILi3ELi4ELi3EEENS4_18smem_ptr_flag_bitsILi16EEENST_INS5_IJNSA_ILi8EEESH_EEENS5_IJSH_SC_EEEEEEEvNS4_8identityES11_S1B_vS1C_EENS_8epilogue10collective18CollectiveEpilogueINS1E_23Sm100TmaWarpSpecializedILi2ELi1ELi16ELb1ELb0EEEJNS5_IJSH_SG_SH_EEENS5_IJNST_ISH_SC_EENST_ISG_SC_EEEEESJ_SK_SJ_SK_NS1E_6fusion15FusionCallbacksIS1I_NS1N_17LinearCombinationISJ_fSJ_fLNS_15FloatRoundStyleE2EEES1J_S1M_JEEENS4_5SM1004TMEM4LOAD26SM100_TMEM_LOAD_32dp32b16xENS4_13SM90_TMA_LOADENS12_INS13_ILi2ELi4ELi3EEES16_NST_INS5_IJS17_SG_EEENS5_IJSG_SC_EEEEEEENS4_39AutoVectorizingCopyWithAssumedAlignmentILi128EEENS4_14SM90_TMA_STOREES22_S24_S24_EEEvvEEEEvNT_6ParamsE)
        /*0008*/ 	.word	0x00000060


	//----- nvinfo : EIATTR_FRAME_SIZE
	.align		4
.L_19:
        /*000c*/ 	.byte	0x04, 0x11
        /*000e*/ 	.short	(.L_21 - .L_20)
	.align		4
.L_20:
        /*0010*/ 	.word	index@($__internal_2_$__cuda_sm10x_tcgen05_guardrail_trap_unallocated_columns_being_dealloced)
        /*0014*/ 	.word	0x00000000


	//----- nvinfo : EIATTR_FRAME_SIZE
	.align		4
.L_21:
        /*0018*/ 	.byte	0x04, 0x11
        /*001a*/ 	.short	(.L_23 - .L_22)
	.align		4
.L_22:
        /*001c*/ 	.word	index@($__internal_1_$__cuda_sm10x_tcgen05_guardrail_trap_phase_invalid_during_alloc)
        /*0020*/ 	.word	0x00000000


	//----- nvinfo : EIATTR_FRAME_SIZE
	.align		4
.L_23:
        /*0024*/ 	.byte	0x04, 0x11
        /*0026*/ 	.short	(.L_25 - .L_24)
	.align		4
.L_24:
        /*0028*/ 	.word	index@($__internal_0_$__cuda_sm10x_tcgen05_guardrail_trap_col_being_dealloced_not_returned_by_alloc)
        /*002c*/ 	.word	0x00000000


	//----- nvinfo : EIATTR_FRAME_SIZE
	.align		4
.L_25:
        /*0030*/ 	.byte	0x04, 0x11
        /*0032*/ 	.short	(.L_27 - .L_26)
	.align		4
.L_26:
        /*0034*/ 	.word	index@(_ZN7cutlass13device_kernelINS_4gemm6kernel13GemmUniversalIN4cute5tupleIJiiiiEEENS1_10collective13CollectiveMmaINS1_35MainloopSm100TmaUmmaWarpSpecializedILi21ELi2ELi4ENS5_IJNS4_1CILi2EEENSA_ILi1EEESC_EEEEENS5_IJNSA_ILi128EEENSA_ILi32EEENSA_ILi64EEEEEENS_10bfloat16_tENS5_IJlSC_lEEESJ_SK_NS4_8TiledMMAINS4_8MMA_AtomIJNS4_26SM100_MMA_F16BF16_2x1SM_SSISJ_SJ_fLi128ELi32ELNS4_4UMMA5MajorE0ELSP_0ELNSO_7ScaleInE0ELSQ_0EEEEEENS4_6LayoutINS5_IJSC_SC_SC_EEENS5_IJNSA_ILi0EEESV_SV_EEEEENS5_IJNS4_10UnderscoreESY_SY_EEEEENS4_18SM100_TMA_2SM_LOADENS4_14ComposedLayoutINS4_7SwizzleILi3ELi4ELi3EEENS4_18smem_ptr_flag_bitsILi16EEENST_INS5_IJNSA_ILi8EEESH_EEENS5_IJSH_SC_EEEEEEEvNS4_8identityES11_S1B_vS1C_EENS_8epilogue10collective18CollectiveEpilogueINS1E_23Sm100TmaWarpSpecializedILi2ELi1ELi16ELb1ELb0EEEJNS5_IJSH_SG_SH_EEENS5_IJNST_ISH_SC_EENST_ISG_SC_EEEEESJ_SK_SJ_SK_NS1E_6fusion15FusionCallbacksIS1I_NS1N_17LinearCombinationISJ_fSJ_fLNS_15FloatRoundStyleE2EEES1J_S1M_JEEENS4_5SM1004TMEM4LOAD26SM100_TMEM_LOAD_32dp32b16xENS4_13SM90_TMA_LOADENS12_INS13_ILi2ELi4ELi3EEES16_NST_INS5_IJS17_SG_EEENS5_IJSG_SC_EEEEEEENS4_39AutoVectorizingCopyWithAssumedAlignmentILi128EEENS4_14SM90_TMA_STOREES22_S24_S24_EEEvvEEEEvNT_6ParamsE)
        /*0038*/ 	.word	0x00000000


	//----- nvinfo : EIATTR_MIN_STACK_SIZE
	.align		4
.L_27:
        /*003c*/ 	.byte	0x04, 0x12
        /*003e*/ 	.short	(.L_29 - .L_28)
	.align		4
.L_28:
        /*0040*/ 	.word	index@(_ZN7cutlass13device_kernelINS_4gemm6kernel13GemmUniversalIN4cute5tupleIJiiiiEEENS1_10collective13CollectiveMmaINS1_35MainloopSm100TmaUmmaWarpSpecializedILi21ELi2ELi4ENS5_IJNS4_1CILi2EEENSA_ILi1EEESC_EEEEENS5_IJNSA_ILi128EEENSA_ILi32EEENSA_ILi64EEEEEENS_10bfloat16_tENS5_IJlSC_lEEESJ_SK_NS4_8TiledMMAINS4_8MMA_AtomIJNS4_26SM100_MMA_F16BF16_2x1SM_SSISJ_SJ_fLi128ELi32ELNS4_4UMMA5MajorE0ELSP_0ELNSO_7ScaleInE0ELSQ_0EEEEEENS4_6LayoutINS5_IJSC_SC_SC_EEENS5_IJNSA_ILi0EEESV_SV_EEEEENS5_IJNS4_10UnderscoreESY_SY_EEEEENS4_18SM100_TMA_2SM_LOADENS4_14ComposedLayoutINS4_7SwizzleILi3ELi4ELi3EEENS4_18smem_ptr_flag_bitsILi16EEENST_INS5_IJNSA_ILi8EEESH_EEENS5_IJSH_SC_EEEEEEEvNS4_8identityES11_S1B_vS1C_EENS_8epilogue10collective18CollectiveEpilogueINS1E_23Sm100TmaWarpSpecializedILi2ELi1ELi16ELb1ELb0EEEJNS5_IJSH_SG_SH_EEENS5_IJNST_ISH_SC_EENST_ISG_SC_EEEEESJ_SK_SJ_SK_NS1E_6fusion15FusionCallbacksIS1I_NS1N_17LinearCombinationISJ_fSJ_fLNS_15FloatRoundStyleE2EEES1J_S1M_JEEENS4_5SM1004TMEM4LOAD26SM100_TMEM_LOAD_32dp32b16xENS4_13SM90_TMA_LOADENS12_INS13_ILi2ELi4ELi3EEES16_NST_INS5_IJS17_SG_EEENS5_IJSG_SC_EEEEEEENS4_39AutoVectorizingCopyWithAssumedAlignmentILi128EEENS4_14SM90_TMA_STOREES22_S24_S24_EEEvvEEEEvNT_6ParamsE)
        /*0044*/ 	.word	0x00000000
.L_29:


//--------------------- .nv.compat                --------------------------
	.section	.nv.compat,"",@"SHT_CUDA_COMPAT_INFO"
	.align	4
        /*0000*/ 	.byte	0x02, 0x09, 0x01, 0x00, 0x02, 0x02, 0x02, 0x00, 0x02, 0x05, 0x05, 0x00, 0x03, 0x07, 0x01, 0x01
        /*0010*/ 	.byte	0x02, 0x03, 0x01, 0x00, 0x02, 0x06, 0x01, 0x00, 0x04, 0x0b, 0x08, 0x00, 0x09, 0x00, 0x00, 0x00
        /*0020*/ 	.byte	0x00, 0x00, 0x00, 0x00


//--------------------- .nv.info._ZN7cutlass13device_kernelINS_4gemm6kernel13GemmUniversalIN4cute5tupleIJiiiiEEENS1_10collective13CollectiveMmaINS1_35MainloopSm100TmaUmmaWarpSpecializedILi21ELi2ELi4ENS5_IJNS4_1CILi2EEENSA_ILi1EEESC_EEEEENS5_IJNSA_ILi128EEENSA_ILi32EEENSA_ILi64EEEEEENS_10bfloat16_tENS5_IJlSC_lEEESJ_SK_NS4_8TiledMMAINS4_8MMA_AtomIJNS4_26SM100_MMA_F16BF16_2x1SM_SSISJ_SJ_fLi128ELi32ELNS4_4UMMA5MajorE0ELSP_0ELNSO_7ScaleInE0ELSQ_0EEEEEENS4_6LayoutINS5_IJSC_SC_SC_EEENS5_IJNSA_ILi0EEESV_SV_EEEEENS5_IJNS4_10UnderscoreESY_SY_EEEEENS4_18SM100_TMA_2SM_LOADENS4_14ComposedLayoutINS4_7SwizzleILi3ELi4ELi3EEENS4_18smem_ptr_flag_bitsILi16EEENST_INS5_IJNSA_ILi8EEESH_EEENS5_IJSH_SC_EEEEEEEvNS4_8identityES11_S1B_vS1C_EENS_8epilogue10collective18CollectiveEpilogueINS1E_23Sm100TmaWarpSpecializedILi2ELi1ELi16ELb1ELb0EEEJNS5_IJSH_SG_SH_EEENS5_IJNST_ISH_SC_EENST_ISG_SC_EEEEESJ_SK_SJ_SK_NS1E_6fusion15FusionCallbacksIS1I_NS1N_17LinearCombinationISJ_fSJ_fLNS_15FloatRoundStyleE2EEES1J_S1M_JEEENS4_5SM1004TMEM4LOAD26SM100_TMEM_LOAD_32dp32b16xENS4_13SM90_TMA_LOADENS12_INS13_ILi2ELi4ELi3EEES16_NST_INS5_IJS17_SG_EEENS5_IJSG_SC_EEEEEEENS4_39AutoVectorizingCopyWithAssumedAlignmentILi128EEENS4_14SM90_TMA_STOREES22_S24_S24_EEEvvEEEEvNT_6ParamsE --------------------------
	.section	.nv.info._ZN7cutlass13device_kernelINS_4gemm6kernel13GemmUniversalIN4cute5tupleIJiiiiEEENS1_10collective13CollectiveMmaINS1_35MainloopSm100TmaUmmaWarpSpecializedILi21ELi2ELi4ENS5_IJNS4_1CILi2EEENSA_ILi1EEESC_EEEEENS5_IJNSA_ILi128EEENSA_ILi32EEENSA_ILi64EEEEEENS_10bfloat16_tENS5_IJlSC_lEEESJ_SK_NS4_8TiledMMAINS4_8MMA_AtomIJNS4_26SM100_MMA_F16BF16_2x1SM_SSISJ_SJ_fLi128ELi32ELNS4_4UMMA5MajorE0ELSP_0ELNSO_7ScaleInE0ELSQ_0EEEEEENS4_6LayoutINS5_IJSC_SC_SC_EEENS5_IJNSA_ILi0EEESV_SV_EEEEENS5_IJNS4_10UnderscoreESY_SY_EEEEENS4_18SM100_TMA_2SM_LOADENS4_14ComposedLayoutINS4_7SwizzleILi3ELi4ELi3EEENS4_18smem_ptr_flag_bitsILi16EEENST_INS5_IJNSA_ILi8EEESH_EEENS5_IJSH_SC_EEEEEEEvNS4_8identityES11_S1B_vS1C_EENS_8epilogue10collective18CollectiveEpilogueINS1E_23Sm100TmaWarpSpecializedILi2ELi1ELi16ELb1ELb0EEEJNS5_IJSH_SG_SH_EEENS5_IJNST_ISH_SC_EENST_ISG_SC_EEEEESJ_SK_SJ_SK_NS1E_6fusion15FusionCallbacksIS1I_NS1N_17LinearCombinationISJ_fSJ_fLNS_15FloatRoundStyleE2EEES1J_S1M_JEEENS4_5SM1004TMEM4LOAD26SM100_TMEM_LOAD_32dp32b16xENS4_13SM90_TMA_LOADENS12_INS13_ILi2ELi4ELi3EEES16_NST_INS5_IJS17_SG_EEENS5_IJSG_SC_EEEEEEENS4_39AutoVectorizingCopyWithAssumedAlignmentILi128EEENS4_14SM90_TMA_STOREES22_S24_S24_EEEvvEEEEvNT_6ParamsE,"",@"SHT_CUDA_INFO"
	.sectionflags	@""
	.align	4


	//----- nvinfo : EIATTR_CUDA_API_VERSION
	.align		4
        /*0000*/ 	.byte	0x04, 0x37
        /*0002*/ 	.short	(.L_31 - .L_30)
.L_30:
        /*0004*/ 	.word	0x00000082


	//----- nvinfo : EIATTR_KPARAM_INFO
	.align		4
.L_31:
        /*0008*/ 	.byte	0x04, 0x17
        /*000a*/ 	.short	(.L_33 - .L_32)
.L_32:
        /*000c*/ 	.word	0x00000000
        /*0010*/ 	.short	0x0000
        /*0012*/ 	.short	0x0000
        /*0014*/ 	.byte	0x00, 0xf0, 0x01, 0x20


	//----- nvinfo : EIATTR_AT_ENTRY_FRAGMENTS
	.align		4
.L_33:
        /*0018*/ 	.byte	0x04, 0x4f
        /*001a*/ 	.short	(.L_35 - .L_34)


	//   ....[0]....
.L_34:
        /*001c*/ 	.word	0x00000007


	//----- nvinfo : EIATTR_RESERVED_SMEM_USED
	.align		4
.L_35:
        /*0020*/ 	.byte	0x01, 0x41
	.zero		2


	//----- nvinfo : EIATTR_SPARSE_MMA_MASK
	.align		4
        /*0024*/ 	.byte	0x03, 0x50
        /*0026*/ 	.short	0x0000


	//----- nvinfo : EIATTR_TCGEN05_2CTA_USED
	.align		4
        /*0028*/ 	.byte	0x01, 0x52
	.zero		2


	//----- nvinfo : EIATTR_MAXREG_COUNT
	.align		4
        /*002c*/ 	.byte	0x03, 0x1b
        /*002e*/ 	.short	0x00ff


	//----- nvinfo : EIATTR_NUM_BARRIERS
	.align		4
        /*0030*/ 	.byte	0x02, 0x4c
        /*0032*/ 	.byte	0x07
	.zero		1


	//----- nvinfo : EIATTR_EXTERNS
	.align		4
        /*0034*/ 	.byte	0x04, 0x0f
        /*0036*/ 	.short	(.L_37 - .L_36)


	//   ....[0]....
	.align		4
.L_36:
        /*0038*/ 	.word	index@(__assertfail)


	//----- nvinfo : EIATTR_MERCURY_ISA_VERSION
	.align		4
.L_37:
        /*003c*/ 	.byte	0x03, 0x5f
        /*003e*/ 	.short	0x0101


	//----- nvinfo : EIATTR_INT_WARP_WIDE_INSTR_OFFSETS
	.align		4
        /*0040*/ 	.byte	0x04, 0x31
        /*0042*/ 	.short	(.L_39 - .L_38)


	//   ....[0]....
.L_38:
        /*0044*/ 	.word	0x00000f20


	//   ....[1]....
        /*0048*/ 	.word	0x00000fc0


	//   ....[2]....
        /*004c*/ 	.word	0x00002330


	//   ....[3]....
        /*0050*/ 	.word	0x00004ba0


	//   ....[4]....
        /*0054*/ 	.word	0x00004bc0


	//   ....[5]....
        /*0058*/ 	.word	0x00004bf0


	//   ....[6]....
        /*005c*/ 	.word	0x000055f0


	//   ....[7]....
        /*0060*/ 	.word	0x00005730


	//----- nvinfo : EIATTR_COOP_GROUP_MASK_REGIDS
	.align		4
.L_39:
        /*0064*/ 	.byte	0x04, 0x29
        /*0066*/ 	.short	(.L_41 - .L_40)


	//   ....[0]....
.L_40:
        /*0068*/ 	.word	0xffffffff


	//   ....[1]....
        /*006c*/ 	.word	0xffffffff


	//   ....[2]....
        /*0070*/ 	.word	0xffffffff


	//   ....[3]....
        /*0074*/ 	.word	0xffffffff


	//   ....[4]....
        /*0078*/ 	.word	0xffffffff


	//   ....[5]....
        /*007c*/ 	.word	0xffffffff


	//   ....[6]....
        /*0080*/ 	.word	0xffffffff


	//   ....[7]....
        /*0084*/ 	.word	0xffffffff


	//   ....[8]....
        /*0088*/ 	.word	0xffffffff


	//   ....[9]....
        /*008c*/ 	.word	0xffffffff


	//   ....[10]....
        /*0090*/ 	.word	0xffffffff


	//   ....[11]....
        /*0094*/ 	.word	0xffffffff


	//   ....[12]....
        /*0098*/ 	.word	0xffffffff


	//   ....[13]....
        /*009c*/ 	.word	0xffffffff


	//----- nvinfo : EIATTR_COOP_GROUP_INSTR_OFFSETS
	.align		4
.L_41:
        /*00a0*/ 	.byte	0x04, 0x28
        /*00a2*/ 	.short	(.L_43 - .L_42)


	//   ....[0]....
.L_42:
        /*00a4*/ 	.word	0x000000c0


	//   ....[1]....
        /*00a8*/ 	.word	0x00000500


	//   ....[2]....
        /*00ac*/ 	.word	0x000008d0


	//   ....[3]....
        /*00b0*/ 	.word	0x00000a20


	//   ....[4]....
        /*00b4*/ 	.word	0x00000b10


	//   ....[5]....
        /*00b8*/ 	.word	0x00000c70


	//   ....[6]....
        /*00bc*/ 	.word	0x00000e00


	//   ....[7]....
        /*00c0*/ 	.word	0x00001040


	//   ....[8]....
        /*00c4*/ 	.word	0x00002210


	//   ....[9]....
        /*00c8*/ 	.word	0x00003980


	//   ....[10]....
        /*00cc*/ 	.word	0x00003e50


	//   ....[11]....
        /*00d0*/ 	.word	0x00003e80


	//   ....[12]....
        /*00d4*/ 	.word	0x00004aa0


	//   ....[13]....
        /*00d8*/ 	.word	0x00004cb0


	//----- nvinfo : EIATTR_VRC_CTA_INIT_COUNT
	.align		4
.L_43:
        /*00dc*/ 	.byte	0x02, 0x4a
        /*00de*/ 	.byte	0x80
	.zero		1


	//----- nvinfo : EIATTR_SYSCALL_OFFSETS
	.align		4
        /*00e0*/ 	.byte	0x04, 0x46
        /*00e2*/ 	.short	(.L_45 - .L_44)


	//   ....[0]....
.L_44:
        /*00e4*/ 	.word	0x00006240


	//   ....[1]....
        /*00e8*/ 	.word	0x00006330


	//   ....[2]....
        /*00ec*/ 	.word	0x000069e0


	//----- nvinfo : EIATTR_MBARRIER_INSTR_OFFSETS
	.align		4
.L_45:
        /*00f0*/ 	.byte	0x04, 0x39
        /*00f2*/ 	.short	(.L_47 - .L_46)


	//   ....[0]....
.L_46:
        /*00f4*/ 	.word	0x00000610
        /*00f8*/ 	.word	0x000000ff
        /*00fc*/ 	.word	0x00000000
        /*0100*/ 	.short	0x0100
        /*0102*/ 	.byte	0x08
	.zero		1


	//   ....[1]....
        /*0104*/ 	.word	0x00000620
        /*0108*/ 	.word	0x000000ff
        /*010c*/ 	.word	0x000000a8
        /*0110*/ 	.short	0x0100
        /*0112*/ 	.byte	0x08
	.zero		1


	//   ....[2]....
        /*0114*/ 	.word	0x00000630
        /*0118*/ 	.word	0x000000ff
        /*011c*/ 	.word	0x00000008
        /*0120*/ 	.short	0x0100
        /*0122*/ 	.byte	0x08
	.zero		1


	//   ....[3]....
        /*0124*/ 	.word	0x00000640
        /*0128*/ 	.word	0x000000ff
        /*012c*/ 	.word	0x000000b0
        /*0130*/ 	.short	0x0100
        /*0132*/ 	.byte	0x08
	.zero		1


	//   ....[4]....
        /*0134*/ 	.word	0x00000650
        /*0138*/ 	.word	0x000000ff
        /*013c*/ 	.word	0x00000010
        /*0140*/ 	.short	0x0100
        /*0142*/ 	.byte	0x08
	.zero		1


	//   ....[5]....
        /*0144*/ 	.word	0x00000660
        /*0148*/ 	.word	0x000000ff
        /*014c*/ 	.word	0x000000b8
        /*0150*/ 	.short	0x0100
        /*0152*/ 	.byte	0x08
	.zero		1


	//   ....[6]....
        /*0154*/ 	.word	0x00000670
        /*0158*/ 	.word	0x000000ff
        /*015c*/ 	.word	0x00000018
        /*0160*/ 	.short	0x0100
        /*0162*/ 	.byte	0x08
	.zero		1


	//   ....[7]....
        /*0164*/ 	.word	0x00000680
        /*0168*/ 	.word	0x000000ff
        /*016c*/ 	.word	0x000000c0
        /*0170*/ 	.short	0x0100
        /*0172*/ 	.byte	0x08
	.zero		1


	//   ....[8]....
        /*0174*/ 	.word	0x00000690
        /*0178*/ 	.word	0x000000ff
        /*017c*/ 	.word	0x00000020
        /*0180*/ 	.short	0x0100
        /*0182*/ 	.byte	0x08
	.zero		1


	//   ....[9]....
        /*0184*/ 	.word	0x000006a0
        /*0188*/ 	.word	0x000000ff
        /*018c*/ 	.word	0x000000c8
        /*0190*/ 	.short	0x0100
        /*0192*/ 	.byte	0x08
	.zero		1


	//   ....[10]....
        /*0194*/ 	.word	0x000006b0
        /*0198*/ 	.word	0x000000ff
        /*019c*/ 	.word	0x00000028
        /*01a0*/ 	.short	0x0100
        /*01a2*/ 	.byte	0x08
	.zero		1


	//   ....[11]....
        /*01a4*/ 	.word	0x000006c0
        /*01a8*/ 	.word	0x000000ff
        /*01ac*/ 	.word	0x000000d0
        /*01b0*/ 	.short	0x0100
        /*01b2*/ 	.byte	0x08
	.zero		1


	//   ....[12]....
        /*01b4*/ 	.word	0x000006d0
        /*01b8*/ 	.word	0x000000ff
        /*01bc*/ 	.word	0x00000030
        /*01c0*/ 	.short	0x0100
        /*01c2*/ 	.byte	0x08
	.zero		1


	//   ....[13]....
        /*01c4*/ 	.word	0x000006e0
        /*01c8*/ 	.word	0x000000ff
        /*01cc*/ 	.word	0x000000d8
        /*01d0*/ 	.short	0x0100
        /*01d2*/ 	.byte	0x08
	.zero		1


	//   ....[14]....
        /*01d4*/ 	.word	0x000006f0
        /*01d8*/ 	.word	0x000000ff
        /*01dc*/ 	.word	0x00000038
        /*01e0*/ 	.short	0x0100
        /*01e2*/ 	.byte	0x08
	.zero		1


	//   ....[15]....
        /*01e4*/ 	.word	0x00000700
        /*01e8*/ 	.word	0x000000ff
        /*01ec*/ 	.word	0x000000e0
        /*01f0*/ 	.short	0x0100
        /*01f2*/ 	.byte	0x08
	.zero		1


	//   ....[16]....
        /*01f4*/ 	.word	0x00000710
        /*01f8*/ 	.word	0x000000ff
        /*01fc*/ 	.word	0x00000040
        /*0200*/ 	.short	0x0100
        /*0202*/ 	.byte	0x08
	.zero		1


	//   ....[17]....
        /*0204*/ 	.word	0x00000720
        /*0208*/ 	.word	0x000000ff
        /*020c*/ 	.word	0x000000e8
        /*0210*/ 	.short	0x0100
        /*0212*/ 	.byte	0x08
	.zero		1


	//   ....[18]....
        /*0214*/ 	.word	0x00000730
        /*0218*/ 	.word	0x000000ff
        /*021c*/ 	.word	0x00000048
        /*0220*/ 	.short	0x0100
        /*0222*/ 	.byte	0x08
	.zero		1


	//   ....[19]....
        /*0224*/ 	.word	0x00000740
        /*0228*/ 	.word	0x000000ff
        /*022c*/ 	.word	0x000000f0
        /*0230*/ 	.short	0x0100
        /*0232*/ 	.byte	0x08
	.zero		1


	//   ....[20]....
        /*0234*/ 	.word	0x00000750
        /*0238*/ 	.word	0x000000ff
        /*023c*/ 	.word	0x00000050
        /*0240*/ 	.short	0x0100
        /*0242*/ 	.byte	0x08
	.zero		1


	//   ....[21]....
        /*0244*/ 	.word	0x00000760
        /*0248*/ 	.word	0x000000ff
        /*024c*/ 	.word	0x000000f8
        /*0250*/ 	.short	0x0100
        /*0252*/ 	.byte	0x08
	.zero		1


	//   ....[22]....
        /*0254*/ 	.word	0x00000770
        /*0258*/ 	.word	0x000000ff
        /*025c*/ 	.word	0x00000058
        /*0260*/ 	.short	0x0100
        /*0262*/ 	.byte	0x08
	.zero		1


	//   ....[23]....
        /*0264*/ 	.word	0x00000780
        /*0268*/ 	.word	0x000000ff
        /*026c*/ 	.word	0x00000100
        /*0270*/ 	.short	0x0100
        /*0272*/ 	.byte	0x08
	.zero		1


	//   ....[24]....
        /*0274*/ 	.word	0x00000790
        /*0278*/ 	.word	0x000000ff
        /*027c*/ 	.word	0x00000060
        /*0280*/ 	.short	0x0100
        /*0282*/ 	.byte	0x08
	.zero		1


	//   ....[25]....
        /*0284*/ 	.word	0x000007a0
        /*0288*/ 	.word	0x000000ff
        /*028c*/ 	.word	0x00000108
        /*0290*/ 	.short	0x0100
        /*0292*/ 	.byte	0x08
	.zero		1


	//   ....[26]....
        /*0294*/ 	.word	0x000007b0
        /*0298*/ 	.word	0x000000ff
        /*029c*/ 	.word	0x00000068
        /*02a0*/ 	.short	0x0100
        /*02a2*/ 	.byte	0x08
	.zero		1


	//   ....[27]....
        /*02a4*/ 	.word	0x000007c0
        /*02a8*/ 	.word	0x000000ff
        /*02ac*/ 	.word	0x00000110
        /*02b0*/ 	.short	0x0100
        /*02b2*/ 	.byte	0x08
	.zero		1


	//   ....[28]....
        /*02b4*/ 	.word	0x000007d0
        /*02b8*/ 	.word	0x000000ff
        /*02bc*/ 	.word	0x00000070
        /*02c0*/ 	.short	0x0100
        /*02c2*/ 	.byte	0x08
	.zero		1


	//   ....[29]....
        /*02c4*/ 	.word	0x000007e0
        /*02c8*/ 	.word	0x000000ff
        /*02cc*/ 	.word	0x00000118
        /*02d0*/ 	.short	0x0100
        /*02d2*/ 	.byte	0x08
	.zero		1


	//   ....[30]....
        /*02d4*/ 	.word	0x000007f0
        /*02d8*/ 	.word	0x000000ff
        /*02dc*/ 	.word	0x00000078
        /*02e0*/ 	.short	0x0100
        /*02e2*/ 	.byte	0x08
	.zero		1


	//   ....[31]....
        /*02e4*/ 	.word	0x00000800
        /*02e8*/ 	.word	0x000000ff
        /*02ec*/ 	.word	0x00000120
        /*02f0*/ 	.short	0x0100
        /*02f2*/ 	.byte	0x08
	.zero		1


	//   ....[32]....
        /*02f4*/ 	.word	0x00000810
        /*02f8*/ 	.word	0x000000ff
        /*02fc*/ 	.word	0x00000080
        /*0300*/ 	.short	0x0100
        /*0302*/ 	.byte	0x08
	.zero		1


	//   ....[33]....
        /*0304*/ 	.word	0x00000820
        /*0308*/ 	.word	0x000000ff
        /*030c*/ 	.word	0x00000128
        /*0310*/ 	.short	0x0100
        /*0312*/ 	.byte	0x08
	.zero		1


	//   ....[34]....
        /*0314*/ 	.word	0x00000830
        /*0318*/ 	.word	0x000000ff
        /*031c*/ 	.word	0x00000088
        /*0320*/ 	.short	0x0100
        /*0322*/ 	.byte	0x08
	.zero		1


	//   ....[35]....
        /*0324*/ 	.word	0x00000840
        /*0328*/ 	.word	0x000000ff
        /*032c*/ 	.word	0x00000130
        /*0330*/ 	.short	0x0100
        /*0332*/ 	.byte	0x08
	.zero		1


	//   ....[36]....
        /*0334*/ 	.word	0x00000850
        /*0338*/ 	.word	0x000000ff
        /*033c*/ 	.word	0x00000090
        /*0340*/ 	.short	0x0100
        /*0342*/ 	.byte	0x08
	.zero		1


	//   ....[37]....
        /*0344*/ 	.word	0x00000860
        /*0348*/ 	.word	0x000000ff
        /*034c*/ 	.word	0x00000138
        /*0350*/ 	.short	0x0100
        /*0352*/ 	.byte	0x08
	.zero		1


	//   ....[38]....
        /*0354*/ 	.word	0x00000870
        /*0358*/ 	.word	0x000000ff
        /*035c*/ 	.word	0x00000098
        /*0360*/ 	.short	0x0100
        /*0362*/ 	.byte	0x08
	.zero		1


	//   ....[39]....
        /*0364*/ 	.word	0x00000880
        /*0368*/ 	.word	0x000000ff
        /*036c*/ 	.word	0x00000140
        /*0370*/ 	.short	0x0100
        /*0372*/ 	.byte	0x08
	.zero		1


	//   ....[40]....
        /*0374*/ 	.word	0x00000890
        /*0378*/ 	.word	0x000000ff
        /*037c*/ 	.word	0x000000a0
        /*0380*/ 	.short	0x0100
        /*0382*/ 	.byte	0x08
	.zero		1


	//   ....[41]....
        /*0384*/ 	.word	0x000008a0
        /*0388*/ 	.word	0x000000ff
        /*038c*/ 	.word	0x00000148
        /*0390*/ 	.short	0x0100
        /*0392*/ 	.byte	0x08
	.zero		1


	//   ....[42]....
        /*0394*/ 	.word	0x000009d0
        /*0398*/ 	.word	0x000000ff
        /*039c*/ 	.word	0x00000150
        /*03a0*/ 	.short	0x0100
        /*03a2*/ 	.byte	0x09
	.zero		1


	//   ....[43]....
        /*03a4*/ 	.word	0x000009e0
        /*03a8*/ 	.word	0x000000ff
        /*03ac*/ 	.word	0x00000160
        /*03b0*/ 	.short	0x0100
        /*03b2*/ 	.byte	0x09
	.zero		1


	//   ....[44]....
        /*03b4*/ 	.word	0x000009f0
        /*03b8*/ 	.word	0x000000ff
        /*03bc*/ 	.word	0x00000158
        /*03c0*/ 	.short	0x0100
        /*03c2*/ 	.byte	0x09
	.zero		1


	//   ....[45]....
        /*03c4*/ 	.word	0x00000a00
        /*03c8*/ 	.word	0x000000ff
        /*03cc*/ 	.word	0x00000168
        /*03d0*/ 	.short	0x0100
        /*03d2*/ 	.byte	0x09
	.zero		1


	//   ....[46]....
        /*03d4*/ 	.word	0x00000ae0
        /*03d8*/ 	.word	0x000000ff
        /*03dc*/ 	.word	0x00000170
        /*03e0*/ 	.short	0x0100
        /*03e2*/ 	.byte	0x08
	.zero		1


	//   ....[47]....
        /*03e4*/ 	.word	0x00000af0
        /*03e8*/ 	.word	0x000000ff
        /*03ec*/ 	.word	0x00000178
        /*03f0*/ 	.short	0x0100
        /*03f2*/ 	.byte	0x08
	.zero		1


	//   ....[48]....
        /*03f4*/ 	.word	0x00000c20
        /*03f8*/ 	.word	0x000000ff
        /*03fc*/ 	.word	0x00000180
        /*0400*/ 	.short	0x0100
        /*0402*/ 	.byte	0x08
	.zero		1


	//   ....[49]....
        /*0404*/ 	.word	0x00000c30
        /*0408*/ 	.word	0x000000ff
        /*040c*/ 	.word	0x00000190
        /*0410*/ 	.short	0x0100
        /*0412*/ 	.byte	0x08
	.zero		1


	//   ....[50]....
        /*0414*/ 	.word	0x00000c40
        /*0418*/ 	.word	0x000000ff
        /*041c*/ 	.word	0x00000188
        /*0420*/ 	.short	0x0100
        /*0422*/ 	.byte	0x08
	.zero		1


	//   ....[51]....
        /*0424*/ 	.word	0x00000c50
        /*0428*/ 	.word	0x000000ff
        /*042c*/ 	.word	0x00000198
        /*0430*/ 	.short	0x0100
        /*0432*/ 	.byte	0x08
	.zero		1


	//   ....[52]....
        /*0434*/ 	.word	0x00000d70
        /*0438*/ 	.word	0x000000ff
        /*043c*/ 	.word	0x000001a0
        /*0440*/ 	.short	0x0100
        /*0442*/ 	.byte	0x09
	.zero		1


	//   ....[53]....
        /*0444*/ 	.word	0x00000d80
        /*0448*/ 	.word	0x000000ff
        /*044c*/ 	.word	0x000001c0
        /*0450*/ 	.short	0x0100
        /*0452*/ 	.byte	0x09
	.zero		1


	//   ....[54]....
        /*0454*/ 	.word	0x00000d90
        /*0458*/ 	.word	0x000000ff
        /*045c*/ 	.word	0x000001a8
        /*0460*/ 	.short	0x0100
        /*0462*/ 	.byte	0x09
	.zero		1


	//   ....[55]....
        /*0464*/ 	.word	0x00000da0
        /*0468*/ 	.word	0x000000ff
        /*046c*/ 	.word	0x000001c8
        /*0470*/ 	.short	0x0100
        /*0472*/ 	.byte	0x09
	.zero		1


	//   ....[56]....
        /*0474*/ 	.word	0x00000db0
        /*0478*/ 	.word	0x000000ff
        /*047c*/ 	.word	0x000001b0
        /*0480*/ 	.short	0x0100
        /*0482*/ 	.byte	0x09
	.zero		1


	//   ....[57]....
        /*0484*/ 	.word	0x00000dc0
        /*0488*/ 	.word	0x000000ff
        /*048c*/ 	.word	0x000001d0
        /*0490*/ 	.short	0x0100
        /*0492*/ 	.byte	0x09
	.zero		1


	//   ....[58]....
        /*0494*/ 	.word	0x00000dd0
        /*0498*/ 	.word	0x000000ff
        /*049c*/ 	.word	0x000001b8
        /*04a0*/ 	.short	0x0100
        /*04a2*/ 	.byte	0x09
	.zero		1


	//   ....[59]....
        /*04a4*/ 	.word	0x00000de0
        /*04a8*/ 	.word	0x000000ff
        /*04ac*/ 	.word	0x000001d8
        /*04b0*/ 	.short	0x0100
        /*04b2*/ 	.byte	0x09
	.zero		1


	//   ....[60]....
        /*04b4*/ 	.word	0x00000ed0
        /*04b8*/ 	.word	0x000000ff
        /*04bc*/ 	.word	0x000001e0
        /*04c0*/ 	.short	0x0100
        /*04c2*/ 	.byte	0x08
	.zero		1


	//   ....[61]....
        /*04c4*/ 	.word	0x00000ee0
        /*04c8*/ 	.word	0x000000ff
        /*04cc*/ 	.word	0x000001f0
        /*04d0*/ 	.short	0x0100
        /*04d2*/ 	.byte	0x08
	.zero		1


	//   ....[62]....
        /*04d4*/ 	.word	0x00000ef0
        /*04d8*/ 	.word	0x000000ff
        /*04dc*/ 	.word	0x000001e8
        /*04e0*/ 	.short	0x0100
        /*04e2*/ 	.byte	0x08
	.zero		1


	//   ....[63]....
        /*04e4*/ 	.word	0x00000f00
        /*04e8*/ 	.word	0x000000ff
        /*04ec*/ 	.word	0x000001f8
        /*04f0*/ 	.short	0x0100
        /*04f2*/ 	.byte	0x08
	.zero		1


	//   ....[64]....
        /*04f4*/ 	.word	0x00000ff0
        /*04f8*/ 	.word	0x000000ff
        /*04fc*/ 	.word	0x00000200
        /*0500*/ 	.short	0x0100
        /*0502*/ 	.byte	0x06
	.zero		1


	//   ....[65]....
        /*0504*/ 	.word	0x00001a10
        /*0508*/ 	.word	0x00000003
        /*050c*/ 	.word	0x000001f0
        /*0510*/ 	.short	0x010a
        /*0512*/ 	.byte	0xff
	.zero		1


	//   ....[66]....
        /*0514*/ 	.word	0x00001a40
        /*0518*/ 	.word	0x00000003
        /*051c*/ 	.word	0x000001e0
        /*0520*/ 	.short	0x0101
        /*0522*/ 	.byte	0xff
	.zero		1


	//   ....[67]....
        /*0524*/ 	.word	0x00001b40
        /*0528*/ 	.word	0x000000ff
        /*052c*/ 	.word	0x000000a8
        /*0530*/ 	.short	0x010a
        /*0532*/ 	.byte	0x08
	.zero		1


	//   ....[68]....
        /*0534*/ 	.word	0x00001c10
        /*0538*/ 	.word	0x000000ff
        /*053c*/ 	.word	0x000000a8
        /*0540*/ 	.short	0x010a
        /*0542*/ 	.byte	0x21
	.zero		1


	//   ....[69]....
        /*0544*/ 	.word	0x00001dc0
        /*0548*/ 	.word	0x000000ff
        /*054c*/ 	.word	0x000000a8
        /*0550*/ 	.short	0x010a
        /*0552*/ 	.byte	0x08
	.zero		1


	//   ....[70]....
        /*0554*/ 	.word	0x00001ec0
        /*0558*/ 	.word	0x000000ff
        /*055c*/ 	.word	0x00000178
        /*0560*/ 	.short	0x0101
        /*0562*/ 	.byte	0x04
	.zero		1


	//   ....[71]....
        /*0564*/ 	.word	0x00001ee0
        /*0568*/ 	.word	0x000000ff
        /*056c*/ 	.word	0x000000a8
        /*0570*/ 	.short	0x010a
        /*0572*/ 	.byte	0x08
	.zero		1


	//   ....[72]....
        /*0574*/ 	.word	0x00001f60
        /*0578*/ 	.word	0x000000ff
        /*057c*/ 	.word	0x000000a8
        /*0580*/ 	.short	0x010a
        /*0582*/ 	.byte	0x11
	.zero		1


	//   ....[73]....
        /*0584*/ 	.word	0x000020f0
        /*0588*/ 	.word	0x000000ff
        /*058c*/ 	.word	0x000000a8
        /*0590*/ 	.short	0x010a
        /*0592*/ 	.byte	0x08
	.zero		1


	//   ....[74]....
        /*0594*/ 	.word	0x00002240
        /*0598*/ 	.word	0x00000002
        /*059c*/ 	.word	0x00000180
        /*05a0*/ 	.short	0x010a
        /*05a2*/ 	.byte	0xff
	.zero		1


	//   ....[75]....
        /*05a4*/ 	.word	0x00002300
        /*05a8*/ 	.word	0x00000002
        /*05ac*/ 	.word	0x00000000
        /*05b0*/ 	.short	0x0101
        /*05b2*/ 	.byte	0xff
	.zero		1


	//   ....[76]....
        /*05b4*/ 	.word	0x00002860
        /*05b8*/ 	.word	0x000000ff
        /*05bc*/ 	.word	0x00000000
        /*05c0*/ 	.short	0x010a
        /*05c2*/ 	.byte	0x05
	.zero		1


	//   ....[77]....
        /*05c4*/ 	.word	0x000028f0
        /*05c8*/ 	.word	0x000000ff
        /*05cc*/ 	.word	0x00000000
        /*05d0*/ 	.short	0x010a
        /*05d2*/ 	.byte	0x05
	.zero		1


	//   ....[78]....
        /*05d4*/ 	.word	0x00002980
        /*05d8*/ 	.word	0x000000ff
        /*05dc*/ 	.word	0x00000000
        /*05e0*/ 	.short	0x010a
        /*05e2*/ 	.byte	0x05
	.zero		1


	//   ....[79]....
        /*05e4*/ 	.word	0x00002a10
        /*05e8*/ 	.word	0x000000ff
        /*05ec*/ 	.word	0x00000000
        /*05f0*/ 	.short	0x010a
        /*05f2*/ 	.byte	0x05
	.zero		1


	//   ....[80]....
        /*05f4*/ 	.word	0x00002aa0
        /*05f8*/ 	.word	0x000000ff
        /*05fc*/ 	.word	0x00000000
        /*0600*/ 	.short	0x010a
        /*0602*/ 	.byte	0x05
	.zero		1


	//   ....[81]....
        /*0604*/ 	.word	0x00002b30
        /*0608*/ 	.word	0x000000ff
        /*060c*/ 	.word	0x00000000
        /*0610*/ 	.short	0x010a
        /*0612*/ 	.byte	0x05
	.zero		1


	//   ....[82]....
        /*0614*/ 	.word	0x00002bc0
        /*0618*/ 	.word	0x000000ff
        /*061c*/ 	.word	0x00000000
        /*0620*/ 	.short	0x010a
        /*0622*/ 	.byte	0x05
	.zero		1


	//   ....[83]....
        /*0624*/ 	.word	0x00002c50
        /*0628*/ 	.word	0x000000ff
        /*062c*/ 	.word	0x00000000
        /*0630*/ 	.short	0x010a
        /*0632*/ 	.byte	0x05
	.zero		1


	//   ....[84]....
        /*0634*/ 	.word	0x00002ce0
        /*0638*/ 	.word	0x000000ff
        /*063c*/ 	.word	0x00000000
        /*0640*/ 	.short	0x010a
        /*0642*/ 	.byte	0x05
	.zero		1


	//   ....[85]....
        /*0644*/ 	.word	0x00002d70
        /*0648*/ 	.word	0x000000ff
        /*064c*/ 	.word	0x00000000
        /*0650*/ 	.short	0x010a
        /*0652*/ 	.byte	0x05
	.zero		1


	//   ....[86]....
        /*0654*/ 	.word	0x00002e00
        /*0658*/ 	.word	0x000000ff
        /*065c*/ 	.word	0x00000000
        /*0660*/ 	.short	0x010a
        /*0662*/ 	.byte	0x05
	.zero		1


	//   ....[87]....
        /*0664*/ 	.word	0x00002e90
        /*0668*/ 	.word	0x000000ff
        /*066c*/ 	.word	0x00000000
        /*0670*/ 	.short	0x010a
        /*0672*/ 	.byte	0x05
	.zero		1


	//   ....[88]....
        /*0674*/ 	.word	0x00002f20
        /*0678*/ 	.word	0x000000ff
        /*067c*/ 	.word	0x00000000
        /*0680*/ 	.short	0x010a
        /*0682*/ 	.byte	0x05
	.zero		1


	//   ....[89]....
        /*0684*/ 	.word	0x00002fb0
        /*0688*/ 	.word	0x000000ff
        /*068c*/ 	.word	0x00000000
        /*0690*/ 	.short	0x010a
        /*0692*/ 	.byte	0x05
	.zero		1


	//   ....[90]....
        /*0694*/ 	.word	0x00003040
        /*0698*/ 	.word	0x000000ff
        /*069c*/ 	.word	0x00000000
        /*06a0*/ 	.short	0x010a
        /*06a2*/ 	.byte	0x05
	.zero		1


	//   ....[91]....
        /*06a4*/ 	.word	0x000030d0
        /*06a8*/ 	.word	0x000000ff
        /*06ac*/ 	.word	0x00000000
        /*06b0*/ 	.short	0x010a
        /*06b2*/ 	.byte	0x05
	.zero		1


	//   ....[92]....
        /*06b4*/ 	.word	0x00003160
        /*06b8*/ 	.word	0x000000ff
        /*06bc*/ 	.word	0x00000000
        /*06c0*/ 	.short	0x010a
        /*06c2*/ 	.byte	0x05
	.zero		1


	//   ....[93]....
        /*06c4*/ 	.word	0x000031f0
        /*06c8*/ 	.word	0x000000ff
        /*06cc*/ 	.word	0x00000000
        /*06d0*/ 	.short	0x010a
        /*06d2*/ 	.byte	0x05
	.zero		1


	//   ....[94]....
        /*06d4*/ 	.word	0x00003280
        /*06d8*/ 	.word	0x000000ff
        /*06dc*/ 	.word	0x00000000
        /*06e0*/ 	.short	0x010a
        /*06e2*/ 	.byte	0x05
	.zero		1


	//   ....[95]....
        /*06e4*/ 	.word	0x00003310
        /*06e8*/ 	.word	0x000000ff
        /*06ec*/ 	.word	0x00000000
        /*06f0*/ 	.short	0x010a
        /*06f2*/ 	.byte	0x05
	.zero		1


	//   ....[96]....
        /*06f4*/ 	.word	0x000033b0
        /*06f8*/ 	.word	0x00000000
        /*06fc*/ 	.word	0x00000000
        /*0700*/ 	.short	0x010a
        /*0702*/ 	.byte	0xff
	.zero		1


	//   ....[97]....
        /*0704*/ 	.word	0x000034e0
        /*0708*/ 	.word	0x00000000
        /*070c*/ 	.word	0x000001e0
        /*0710*/ 	.short	0x010a
        /*0712*/ 	.byte	0xff
	.zero		1


	//   ....[98]....
        /*0714*/ 	.word	0x00003550
        /*0718*/ 	.word	0x00000004
        /*071c*/ 	.word	0x00000000
        /*0720*/ 	.short	0x0101
        /*0722*/ 	.byte	0xff
	.zero		1


	//   ....[99]....
        /*0724*/ 	.word	0x00003570
        /*0728*/ 	.word	0x000000ff
        /*072c*/ 	.word	0x00000190
        /*0730*/ 	.short	0x010a
        /*0732*/ 	.byte	0x05
	.zero		1


	//   ....[100]....
        /*0734*/ 	.word	0x00003690
        /*0738*/ 	.word	0x00000000
        /*073c*/ 	.word	0x00000180
        /*0740*/ 	.short	0x010a
        /*0742*/ 	.byte	0xff
	.zero		1


	//   ....[101]....
        /*0744*/ 	.word	0x00003790
        /*0748*/ 	.word	0x00000000
        /*074c*/ 	.word	0x00000000
        /*0750*/ 	.short	0x0101
        /*0752*/ 	.byte	0xff
	.zero		1


	//   ....[102]....
        /*0754*/ 	.word	0x00003820
        /*0758*/ 	.word	0x000000ff
        /*075c*/ 	.word	0x00000190
        /*0760*/ 	.short	0x0106
        /*0762*/ 	.byte	0x05
	.zero		1


	//   ....[103]....
        /*0764*/ 	.word	0x00003840
        /*0768*/ 	.word	0x000000ff
        /*076c*/ 	.word	0x00000190
        /*0770*/ 	.short	0x010a
        /*0772*/ 	.byte	0x05
	.zero		1


	//   ....[104]....
        /*0774*/ 	.word	0x000038d0
        /*0778*/ 	.word	0x000000ff
        /*077c*/ 	.word	0x00000190
        /*0780*/ 	.short	0x0106
        /*0782*/ 	.byte	0x04
	.zero		1


	//   ....[105]....
        /*0784*/ 	.word	0x00003910
        /*0788*/ 	.word	0x00000000
        /*078c*/ 	.word	0x00000190
        /*0790*/ 	.short	0x010a
        /*0792*/ 	.byte	0xff
	.zero		1


	//   ....[106]....
        /*0794*/ 	.word	0x00003b50
        /*0798*/ 	.word	0x000000ff
        /*079c*/ 	.word	0x00000008
        /*07a0*/ 	.short	0x010a
        /*07a2*/ 	.byte	0x06
	.zero		1


	//   ....[107]....
        /*07a4*/ 	.word	0x00003b70
        /*07a8*/ 	.word	0x000000ff
        /*07ac*/ 	.word	0x00000008
        /*07b0*/ 	.short	0x010a
        /*07b2*/ 	.byte	0x06
	.zero		1


	//   ....[108]....
        /*07b4*/ 	.word	0x00003d00
        /*07b8*/ 	.word	0x000000ff
        /*07bc*/ 	.word	0x00000008
        /*07c0*/ 	.short	0x010a
        /*07c2*/ 	.byte	0x06
	.zero		1


	//   ....[109]....
        /*07c4*/ 	.word	0x00003d20
        /*07c8*/ 	.word	0x000000ff
        /*07cc*/ 	.word	0x00000008
        /*07d0*/ 	.short	0x010a
        /*07d2*/ 	.byte	0x06
	.zero		1


	//   ....[110]....
        /*07d4*/ 	.word	0x00003de0
        /*07d8*/ 	.word	0x000000ff
        /*07dc*/ 	.word	0x00000000
        /*07e0*/ 	.short	0x0101
        /*07e2*/ 	.byte	0x07
	.zero		1


	//   ....[111]....
        /*07e4*/ 	.word	0x00004120
        /*07e8*/ 	.word	0x00000000
        /*07ec*/ 	.word	0x00000180
        /*07f0*/ 	.short	0x010a
        /*07f2*/ 	.byte	0xff
	.zero		1


	//   ....[112]....
        /*07f4*/ 	.word	0x000041e0
        /*07f8*/ 	.word	0x00000000
        /*07fc*/ 	.word	0x00000000
        /*0800*/ 	.short	0x0101
        /*0802*/ 	.byte	0xff
	.zero		1


	//   ....[113]....
        /*0804*/ 	.word	0x000042a0
        /*0808*/ 	.word	0x000000ff
        /*080c*/ 	.word	0x00000000
        /*0810*/ 	.short	0x010a
        /*0812*/ 	.byte	0x08
	.zero		1


	//   ....[114]....
        /*0814*/ 	.word	0x000042b0
        /*0818*/ 	.word	0x000000ff
        /*081c*/ 	.word	0x000001c0
        /*0820*/ 	.short	0x010a
        /*0822*/ 	.byte	0x09
	.zero		1


	//   ....[115]....
        /*0824*/ 	.word	0x00004360
        /*0828*/ 	.word	0x000000ff
        /*082c*/ 	.word	0x00000000
        /*0830*/ 	.short	0x010a
        /*0832*/ 	.byte	0x08
	.zero		1


	//   ....[116]....
        /*0834*/ 	.word	0x00004490
        /*0838*/ 	.word	0x000000ff
        /*083c*/ 	.word	0x00000000
        /*0840*/ 	.short	0x010a
        /*0842*/ 	.byte	0x1e
	.zero		1


	//   ....[117]....
        /*0844*/ 	.word	0x00004790
        /*0848*/ 	.word	0x000000ff
        /*084c*/ 	.word	0x00000000
        /*0850*/ 	.short	0x010a
        /*0852*/ 	.byte	0x08
	.zero		1


	//   ....[118]....
        /*0854*/ 	.word	0x00004820
        /*0858*/ 	.word	0x000000ff
        /*085c*/ 	.word	0x00000000
        /*0860*/ 	.short	0x010a
        /*0862*/ 	.byte	0x08
	.zero		1


	//   ....[119]....
        /*0864*/ 	.word	0x000048b0
        /*0868*/ 	.word	0x000000ff
        /*086c*/ 	.word	0x00000000
        /*0870*/ 	.short	0x010a
        /*0872*/ 	.byte	0x08
	.zero		1


	//   ....[120]....
        /*0874*/ 	.word	0x00004950
        /*0878*/ 	.word	0x00000000
        /*087c*/ 	.word	0x00000000
        /*0880*/ 	.short	0x010a
        /*0882*/ 	.byte	0xff
	.zero		1


	//   ....[121]....
        /*0884*/ 	.word	0x00004990
        /*0888*/ 	.word	0x00000000
        /*088c*/ 	.word	0x00000000
        /*0890*/ 	.short	0x010a
        /*0892*/ 	.byte	0xff
	.zero		1


	//   ....[122]....
        /*0894*/ 	.word	0x00004a00
        /*0898*/ 	.word	0x000000ff
        /*089c*/ 	.word	0x00000000
        /*08a0*/ 	.short	0x0101
        /*08a2*/ 	.byte	0x05
	.zero		1


	//   ....[123]....
        /*08a4*/ 	.word	0x00004a40
        /*08a8*/ 	.word	0x000000ff
        /*08ac*/ 	.word	0x00000200
        /*08b0*/ 	.short	0x010a
        /*08b2*/ 	.byte	0x07
	.zero		1


	//   ....[124]....
        /*08b4*/ 	.word	0x00004a90
        /*08b8*/ 	.word	0x000000ff
        /*08bc*/ 	.word	0x00000000
        /*08c0*/ 	.short	0x0101
        /*08c2*/ 	.byte	0x05
	.zero		1


	//   ....[125]....
        /*08c4*/ 	.word	0x00004e90
        /*08c8*/ 	.word	0x00000000
        /*08cc*/ 	.word	0x00000180
        /*08d0*/ 	.short	0x010a
        /*08d2*/ 	.byte	0xff
	.zero		1


	//   ....[126]....
        /*08d4*/ 	.word	0x00004f70
        /*08d8*/ 	.word	0x00000000
        /*08dc*/ 	.word	0x00000000
        /*08e0*/ 	.short	0x0101
        /*08e2*/ 	.byte	0xff
	.zero		1


	//   ....[127]....
        /*08e4*/ 	.word	0x00005290
        /*08e8*/ 	.word	0x000000ff
        /*08ec*/ 	.word	0x00000178
        /*08f0*/ 	.short	0x010a
        /*08f2*/ 	.byte	0x06
	.zero		1


	//   ....[128]....
        /*08f4*/ 	.word	0x00005470
        /*08f8*/ 	.word	0x000000ff
        /*08fc*/ 	.word	0x00000160
        /*0900*/ 	.short	0x010a
        /*0902*/ 	.byte	0x0d
	.zero		1


	//   ....[129]....
        /*0904*/ 	.word	0x00005780
        /*0908*/ 	.word	0x000000ff
        /*090c*/ 	.word	0x00000150
        /*0910*/ 	.short	0x010b
        /*0912*/ 	.byte	0x0d
	.zero		1


	//   ....[130]....
        /*0914*/ 	.word	0x000057e0
        /*0918*/ 	.word	0x000000ff
        /*091c*/ 	.word	0x00000000
        /*0920*/ 	.short	0x0101
        /*0922*/ 	.byte	0x0e
	.zero		1


	//   ....[131]....
        /*0924*/ 	.word	0x00005830
        /*0928*/ 	.word	0x000000ff
        /*092c*/ 	.word	0x00000000
        /*0930*/ 	.short	0x010a
        /*0932*/ 	.byte	0x04
	.zero		1


	//   ....[132]....
        /*0934*/ 	.word	0x000058d0
        /*0938*/ 	.word	0x00000000
        /*093c*/ 	.word	0x00000000
        /*0940*/ 	.short	0x010a
        /*0942*/ 	.byte	0xff
	.zero		1


	//   ....[133]....
        /*0944*/ 	.word	0x00005c50
        /*0948*/ 	.word	0x00000000
        /*094c*/ 	.word	0x00000180
        /*0950*/ 	.short	0x010a
        /*0952*/ 	.byte	0xff
	.zero		1


	//   ....[134]....
        /*0954*/ 	.word	0x00005d60
        /*0958*/ 	.word	0x00000000
        /*095c*/ 	.word	0x00000000
        /*0960*/ 	.short	0x0101
        /*0962*/ 	.byte	0xff
	.zero		1


	//   ....[135]....
        /*0964*/ 	.word	0x000066c0
        /*0968*/ 	.word	0x00000003
        /*096c*/ 	.word	0x00000150
        /*0970*/ 	.short	0x010a
        /*0972*/ 	.byte	0xff
	.zero		1


	//   ....[136]....
        /*0974*/ 	.word	0x000066d0
        /*0978*/ 	.word	0x0000004c
        /*097c*/ 	.word	0x000001a0
        /*0980*/ 	.short	0x010a
        /*0982*/ 	.byte	0xff
	.zero		1


	//   ....[137]....
        /*0984*/ 	.word	0x00006820
        /*0988*/ 	.word	0x00000003
        /*098c*/ 	.word	0x00000150
        /*0990*/ 	.short	0x010a
        /*0992*/ 	.byte	0xff
	.zero		1


	//   ....[138]....
        /*0994*/ 	.word	0x000068c0
        /*0998*/ 	.word	0x0000004c
        /*099c*/ 	.word	0x000001a0
        /*09a0*/ 	.short	0x010a
        /*09a2*/ 	.byte	0xff
	.zero		1


	//   ....[139]....
        /*09a4*/ 	.word	0x00006dc0
        /*09a8*/ 	.word	0x00000011
        /*09ac*/ 	.word	0x00000000
        /*09b0*/ 	.short	0x0101
        /*09b2*/ 	.byte	0xff
	.zero		1


	//   ....[140]....
        /*09b4*/ 	.word	0x00007070
        /*09b8*/ 	.word	0x00000002
        /*09bc*/ 	.word	0x00000000
        /*09c0*/ 	.short	0x0101
        /*09c2*/ 	.byte	0xff
	.zero		1


	//   ....[141]....
        /*09c4*/ 	.word	0x00007310
        /*09c8*/ 	.word	0x00000003
        /*09cc*/ 	.word	0x000001f0
        /*09d0*/ 	.short	0x010a
        /*09d2*/ 	.byte	0xff
	.zero		1


	//   ....[142]....
        /*09d4*/ 	.word	0x00007370
        /*09d8*/ 	.word	0x00000002
        /*09dc*/ 	.word	0x000000a8
        /*09e0*/ 	.short	0x010a
        /*09e2*/ 	.byte	0xff
	.zero		1


	//   ....[143]....
        /*09e4*/ 	.word	0x000073d0
        /*09e8*/ 	.word	0x00000002
        /*09ec*/ 	.word	0x000000a8
        /*09f0*/ 	.short	0x010a
        /*09f2*/ 	.byte	0xff
	.zero		1


	//   ....[144]....
        /*09f4*/ 	.word	0x00007420
        /*09f8*/ 	.word	0x00000002
        /*09fc*/ 	.word	0x00000180
        /*0a00*/ 	.short	0x010a
        /*0a02*/ 	.byte	0xff
	.zero		1


	//   ....[145]....
        /*0a04*/ 	.word	0x00007480
        /*0a08*/ 	.word	0x00000000
        /*0a0c*/ 	.word	0x00000000
        /*0a10*/ 	.short	0x010a
        /*0a12*/ 	.byte	0xff
	.zero		1


	//   ....[146]....
        /*0a14*/ 	.word	0x000074e0
        /*0a18*/ 	.word	0x00000000
        /*0a1c*/ 	.word	0x00000000
        /*0a20*/ 	.short	0x010a
        /*0a22*/ 	.byte	0xff
	.zero		1


	//   ....[147]....
        /*0a24*/ 	.word	0x00007540
        /*0a28*/ 	.word	0x00000000
        /*0a2c*/ 	.word	0x00000000
        /*0a30*/ 	.short	0x010a
        /*0a32*/ 	.byte	0xff
	.zero		1


	//   ....[148]....
        /*0a34*/ 	.word	0x000075a0
        /*0a38*/ 	.word	0x00000000
        /*0a3c*/ 	.word	0x00000000
        /*0a40*/ 	.short	0x010a
        /*0a42*/ 	.byte	0xff
	.zero		1


	//   ....[149]....
        /*0a44*/ 	.word	0x00007600
        /*0a48*/ 	.word	0x00000000
        /*0a4c*/ 	.word	0x00000000
        /*0a50*/ 	.short	0x010a
        /*0a52*/ 	.byte	0xff
	.zero		1


	//   ....[150]....
        /*0a54*/ 	.word	0x00007660
        /*0a58*/ 	.word	0x00000000
        /*0a5c*/ 	.word	0x00000000
        /*0a60*/ 	.short	0x010a
        /*0a62*/ 	.byte	0xff
	.zero		1


	//   ....[151]....
        /*0a64*/ 	.word	0x000076c0
        /*0a68*/ 	.word	0x00000000
        /*0a6c*/ 	.word	0x00000000
        /*0a70*/ 	.short	0x010a
        /*0a72*/ 	.byte	0xff
	.zero		1


	//   ....[152]....
        /*0a74*/ 	.word	0x00007720
        /*0a78*/ 	.word	0x00000000
        /*0a7c*/ 	.word	0x00000000
        /*0a80*/ 	.short	0x010a
        /*0a82*/ 	.byte	0xff
	.zero		1


	//   ....[153]....
        /*0a84*/ 	.word	0x00007780
        /*0a88*/ 	.word	0x00000000
        /*0a8c*/ 	.word	0x00000000
        /*0a90*/ 	.short	0x010a
        /*0a92*/ 	.byte	0xff
	.zero		1


	//   ....[154]....
        /*0a94*/ 	.word	0x000077e0
        /*0a98*/ 	.word	0x00000000
        /*0a9c*/ 	.word	0x00000000
        /*0aa0*/ 	.short	0x010a
        /*0aa2*/ 	.byte	0xff
	.zero		1


	//   ....[155]....
        /*0aa4*/ 	.word	0x00007840
        /*0aa8*/ 	.word	0x00000000
        /*0aac*/ 	.word	0x00000000
        /*0ab0*/ 	.short	0x010a
        /*0ab2*/ 	.byte	0xff
	.zero		1


	//   ....[156]....
        /*0ab4*/ 	.word	0x000078a0
        /*0ab8*/ 	.word	0x00000000
        /*0abc*/ 	.word	0x00000000
        /*0ac0*/ 	.short	0x010a
        /*0ac2*/ 	.byte	0xff
	.zero		1


	//   ....[157]....
        /*0ac4*/ 	.word	0x00007900
        /*0ac8*/ 	.word	0x00000000
        /*0acc*/ 	.word	0x00000000
        /*0ad0*/ 	.short	0x010a
        /*0ad2*/ 	.byte	0xff
	.zero		1


	//   ....[158]....
        /*0ad4*/ 	.word	0x00007960
        /*0ad8*/ 	.word	0x00000000
        /*0adc*/ 	.word	0x00000000
        /*0ae0*/ 	.short	0x010a
        /*0ae2*/ 	.byte	0xff
	.zero		1


	//   ....[159]....
        /*0ae4*/ 	.word	0x000079c0
        /*0ae8*/ 	.word	0x00000000
        /*0aec*/ 	.word	0x00000000
        /*0af0*/ 	.short	0x010a
        /*0af2*/ 	.byte	0xff
	.zero		1


	//   ....[160]....
        /*0af4*/ 	.word	0x00007a20
        /*0af8*/ 	.word	0x00000000
        /*0afc*/ 	.word	0x00000000
        /*0b00*/ 	.short	0x010a
        /*0b02*/ 	.byte	0xff
	.zero		1


	//   ....[161]....
        /*0b04*/ 	.word	0x00007a80
        /*0b08*/ 	.word	0x00000000
        /*0b0c*/ 	.word	0x00000000
        /*0b10*/ 	.short	0x010a
        /*0b12*/ 	.byte	0xff
	.zero		1


	//   ....[162]....
        /*0b14*/ 	.word	0x00007ae0
        /*0b18*/ 	.word	0x00000000
        /*0b1c*/ 	.word	0x00000000
        /*0b20*/ 	.short	0x010a
        /*0b22*/ 	.byte	0xff
	.zero		1


	//   ....[163]....
        /*0b24*/ 	.word	0x00007b40
        /*0b28*/ 	.word	0x00000000
        /*0b2c*/ 	.word	0x00000000
        /*0b30*/ 	.short	0x010a
        /*0b32*/ 	.byte	0xff
	.zero		1


	//   ....[164]....
        /*0b34*/ 	.word	0x00007ba0
        /*0b38*/ 	.word	0x00000000
        /*0b3c*/ 	.word	0x00000000
        /*0b40*/ 	.short	0x010a
        /*0b42*/ 	.byte	0xff
	.zero		1


	//   ....[165]....
        /*0b44*/ 	.word	0x00007bf0
        /*0b48*/ 	.word	0x00000000
        /*0b4c*/ 	.word	0x000001e0
        /*0b50*/ 	.short	0x010a
        /*0b52*/ 	.byte	0xff
	.zero		1


	//   ....[166]....
        /*0b54*/ 	.word	0x00007c50
        /*0b58*/ 	.word	0x00000000
        /*0b5c*/ 	.word	0x00000190
        /*0b60*/ 	.short	0x010a
        /*0b62*/ 	.byte	0xff
	.zero		1


	//   ....[167]....
        /*0b64*/ 	.word	0x00007ca0
        /*0b68*/ 	.word	0x00000000
        /*0b6c*/ 	.word	0x00000180
        /*0b70*/ 	.short	0x010a
        /*0b72*/ 	.byte	0xff
	.zero		1


	//   ....[168]....
        /*0b74*/ 	.word	0x00007d00
        /*0b78*/ 	.word	0x00000000
        /*0b7c*/ 	.word	0x00000190
        /*0b80*/ 	.short	0x010a
        /*0b82*/ 	.byte	0xff
	.zero		1


	//   ....[169]....
        /*0b84*/ 	.word	0x00007d60
        /*0b88*/ 	.word	0x00000004
        /*0b8c*/ 	.word	0x00000008
        /*0b90*/ 	.short	0x010a
        /*0b92*/ 	.byte	0xff
	.zero		1


	//   ....[170]....
        /*0b94*/ 	.word	0x00007e40
        /*0b98*/ 	.word	0x00000002
        /*0b9c*/ 	.word	0x00000008
        /*0ba0*/ 	.short	0x010a
        /*0ba2*/ 	.byte	0xff
	.zero		1


	//   ....[171]....
        /*0ba4*/ 	.word	0x00007e90
        /*0ba8*/ 	.word	0x00000000
        /*0bac*/ 	.word	0x00000180
        /*0bb0*/ 	.short	0x010a
        /*0bb2*/ 	.byte	0xff
	.zero		1


	//   ....[172]....
        /*0bb4*/ 	.word	0x00007ef0
        /*0bb8*/ 	.word	0x00000000
        /*0bbc*/ 	.word	0x000001c0
        /*0bc0*/ 	.short	0x010a
        /*0bc2*/ 	.byte	0xff
	.zero		1


	//   ....[173]....
        /*0bc4*/ 	.word	0x00007f50
        /*0bc8*/ 	.word	0x00000000
        /*0bcc*/ 	.word	0x00000000
        /*0bd0*/ 	.short	0x010a
        /*0bd2*/ 	.byte	0xff
	.zero		1


	//   ....[174]....
        /*0bd4*/ 	.word	0x00007fb0
        /*0bd8*/ 	.word	0x00000000
        /*0bdc*/ 	.word	0x00000000
        /*0be0*/ 	.short	0x010a
        /*0be2*/ 	.byte	0xff
	.zero		1


	//   ....[175]....
        /*0be4*/ 	.word	0x00008010
        /*0be8*/ 	.word	0x00000000
        /*0bec*/ 	.word	0x00000000
        /*0bf0*/ 	.short	0x010a
        /*0bf2*/ 	.byte	0xff
	.zero		1


	//   ....[176]....
        /*0bf4*/ 	.word	0x00008070
        /*0bf8*/ 	.word	0x00000000
        /*0bfc*/ 	.word	0x00000000
        /*0c00*/ 	.short	0x010a
        /*0c02*/ 	.byte	0xff
	.zero		1


	//   ....[177]....
        /*0c04*/ 	.word	0x000080d0
        /*0c08*/ 	.word	0x00000000
        /*0c0c*/ 	.word	0x00000200
        /*0c10*/ 	.short	0x010a
        /*0c12*/ 	.byte	0xff
	.zero		1


	//   ....[178]....
        /*0c14*/ 	.word	0x00008120
        /*0c18*/ 	.word	0x00000000
        /*0c1c*/ 	.word	0x00000180
        /*0c20*/ 	.short	0x010a
        /*0c22*/ 	.byte	0xff
	.zero		1


	//   ....[179]....
        /*0c24*/ 	.word	0x00008180
        /*0c28*/ 	.word	0x00000000
        /*0c2c*/ 	.word	0x00000178
        /*0c30*/ 	.short	0x010a
        /*0c32*/ 	.byte	0xff
	.zero		1


	//   ....[180]....
        /*0c34*/ 	.word	0x000081e0
        /*0c38*/ 	.word	0x00000003
        /*0c3c*/ 	.word	0x00000160
        /*0c40*/ 	.short	0x010a
        /*0c42*/ 	.byte	0xff
	.zero		1


	//   ....[181]....
        /*0c44*/ 	.word	0x00008240
        /*0c48*/ 	.word	0x00000000
        /*0c4c*/ 	.word	0x00000000
        /*0c50*/ 	.short	0x010a
        /*0c52*/ 	.byte	0xff
	.zero		1


	//   ....[182]....
        /*0c54*/ 	.word	0x00008290
        /*0c58*/ 	.word	0x00000000
        /*0c5c*/ 	.word	0x00000180
        /*0c60*/ 	.short	0x010a
        /*0c62*/ 	.byte	0xff
	.zero		1


	//   ....[183]....
        /*0c64*/ 	.word	0x000082e0
        /*0c68*/ 	.word	0x00000003
        /*0c6c*/ 	.word	0x00000150
        /*0c70*/ 	.short	0x010a
        /*0c72*/ 	.byte	0xff
	.zero		1


	//   ....[184]....
        /*0c74*/ 	.word	0x00008330
        /*0c78*/ 	.word	0x0000004c
        /*0c7c*/ 	.word	0x000001a0
        /*0c80*/ 	.short	0x010a
        /*0c82*/ 	.byte	0xff
	.zero		1


	//----- nvinfo : EIATTR_NUM_MBARRIERS
	.align		4
.L_47:
        /*0c84*/ 	.byte	0x03, 0x38
        /*0c86*/ 	.short	0x0041


	//----- nvinfo : EIATTR_EXIT_INSTR_OFFSETS
	.align		4
        /*0c88*/ 	.byte	0x04, 0x1c
        /*0c8a*/ 	.short	(.L_49 - .L_48)


	//   ....[0]....
.L_48:
        /*0c8c*/ 	.word	0x000033e0


	//   ....[1]....
        /*0c90*/ 	.word	0x000038e0


	//   ....[2]....
        /*0c94*/ 	.word	0x00003940


	//   ....[3]....
        /*0c98*/ 	.word	0x00004cc0


	//   ....[4]....
        /*0c9c*/ 	.word	0x00005900


	//   ....[5]....
        /*0ca0*/ 	.word	0x00005940


	//   ....[6]....
        /*0ca4*/ 	.word	0x00007220


	//   ....[7]....
        /*0ca8*/ 	.word	0x000072a0


	//   ....[8]....
        /*0cac*/ 	.word	0x000072d0


	//   ....[9]....
        /*0cb0*/ 	.word	0x00007300


	//----- nvinfo : EIATTR_MAX_THREADS
	.align		4
.L_49:
        /*0cb4*/ 	.byte	0x04, 0x05
        /*0cb6*/ 	.short	(.L_51 - .L_50)
.L_50:
        /*0cb8*/ 	.word	0x00000100
        /*0cbc*/ 	.word	0x00000001
        /*0cc0*/ 	.word	0x00000001


	//----- nvinfo : EIATTR_CRS_STACK_SIZE
	.align		4
.L_51:
        /*0cc4*/ 	.byte	0x04, 0x1e
        /*0cc6*/ 	.short	(.L_53 - .L_52)
.L_52:
        /*0cc8*/ 	.word	0x00000000


	//----- nvinfo : EIATTR_CBANK_PARAM_SIZE
	.align		4
.L_53:
        /*0ccc*/ 	.byte	0x03, 0x19
        /*0cce*/ 	.short	0x0800


	//----- nvinfo : EIATTR_PARAM_CBANK
	.align		4
        /*0cd0*/ 	.byte	0x04, 0x0a
        /*0cd2*/ 	.short	(.L_55 - .L_54)
	.align		4
.L_54:
        /*0cd4*/ 	.word	index@(.nv.constant0._ZN7cutlass13device_kernelINS_4gemm6kernel13GemmUniversalIN4cute5tupleIJiiiiEEENS1_10collective13CollectiveMmaINS1_35MainloopSm100TmaUmmaWarpSpecializedILi21ELi2ELi4ENS5_IJNS4_1CILi2EEENSA_ILi1EEESC_EEEEENS5_IJNSA_ILi128EEENSA_ILi32EEENSA_ILi64EEEEEENS_10bfloat16_tENS5_IJlSC_lEEESJ_SK_NS4_8TiledMMAINS4_8MMA_AtomIJNS4_26SM100_MMA_F16BF16_2x1SM_SSISJ_SJ_fLi128ELi32ELNS4_4UMMA5MajorE0ELSP_0ELNSO_7ScaleInE0ELSQ_0EEEEEENS4_6LayoutINS5_IJSC_SC_SC_EEENS5_IJNSA_ILi0EEESV_SV_EEEEENS5_IJNS4_10UnderscoreESY_SY_EEEEENS4_18SM100_TMA_2SM_LOADENS4_14ComposedLayoutINS4_7SwizzleILi3ELi4ELi3EEENS4_18smem_ptr_flag_bitsILi16EEENST_INS5_IJNSA_ILi8EEESH_EEENS5_IJSH_SC_EEEEEEEvNS4_8identityES11_S1B_vS1C_EENS_8epilogue10collective18CollectiveEpilogueINS1E_23Sm100TmaWarpSpecializedILi2ELi1ELi16ELb1ELb0EEEJNS5_IJSH_SG_SH_EEENS5_IJNST_ISH_SC_EENST_ISG_SC_EEEEESJ_SK_SJ_SK_NS1E_6fusion15FusionCallbacksIS1I_NS1N_17LinearCombinationISJ_fSJ_fLNS_15FloatRoundStyleE2EEES1J_S1M_JEEENS4_5SM1004TMEM4LOAD26SM100_TMEM_LOAD_32dp32b16xENS4_13SM90_TMA_LOADENS12_INS13_ILi2ELi4ELi3EEES16_NST_INS5_IJS17_SG_EEENS5_IJSG_SC_EEEEEEENS4_39AutoVectorizingCopyWithAssumedAlignmentILi128EEENS4_14SM90_TMA_STOREES22_S24_S24_EEEvvEEEEvNT_6ParamsE)
        /*0cd8*/ 	.short	0x0380
        /*0cda*/ 	.short	0x0800


	//----- nvinfo : EIATTR_SW_WAR
	.align		4
.L_55:
        /*0cdc*/ 	.byte	0x04, 0x36
        /*0cde*/ 	.short	(.L_57 - .L_56)
.L_56:
        /*0ce0*/ 	.word	0x00000008
.L_57:


//--------------------- .nv.callgraph             --------------------------
	.section	.nv.callgraph,"",@"SHT_CUDA_CALLGRAPH"
	.align	4
	.sectionentsize	8
	.align		4
        /*0000*/ 	.word	0x00000000
	.align		4
        /*0004*/ 	.word	0xffffffff
	.align		4
        /*0008*/ 	.word	index@(_ZN7cutlass13device_kernelINS_4gemm6kernel13GemmUniversalIN4cute5tupleIJiiiiEEENS1_10collective13CollectiveMmaINS1_35MainloopSm100TmaUmmaWarpSpecializedILi21ELi2ELi4ENS5_IJNS4_1CILi2EEENSA_ILi1EEESC_EEEEENS5_IJNSA_ILi128EEENSA_ILi32EEENSA_ILi64EEEEEENS_10bfloat16_tENS5_IJlSC_lEEESJ_SK_NS4_8TiledMMAINS4_8MMA_AtomIJNS4_26SM100_MMA_F16BF16_2x1SM_SSISJ_SJ_fLi128ELi32ELNS4_4UMMA5MajorE0ELSP_0ELNSO_7ScaleInE0ELSQ_0EEEEEENS4_6LayoutINS5_IJSC_SC_SC_EEENS5_IJNSA_ILi0EEESV_SV_EEEEENS5_IJNS4_10UnderscoreESY_SY_EEEEENS4_18SM100_TMA_2SM_LOADENS4_14ComposedLayoutINS4_7SwizzleILi3ELi4ELi3EEENS4_18smem_ptr_flag_bitsILi16EEENST_INS5_IJNSA_ILi8EEESH_EEENS5_IJSH_SC_EEEEEEEvNS4_8identityES11_S1B_vS1C_EENS_8epilogue10collective18CollectiveEpilogueINS1E_23Sm100TmaWarpSpecializedILi2ELi1ELi16ELb1ELb0EEEJNS5_IJSH_SG_SH_EEENS5_IJNST_ISH_SC_EENST_ISG_SC_EEEEESJ_SK_SJ_SK_NS1E_6fusion15FusionCallbacksIS1I_NS1N_17LinearCombinationISJ_fSJ_fLNS_15FloatRoundStyleE2EEES1J_S1M_JEEENS4_5SM1004TMEM4LOAD26SM100_TMEM_LOAD_32dp32b16xENS4_13SM90_TMA_LOADENS12_INS13_ILi2ELi4ELi3EEES16_NST_INS5_IJS17_SG_EEENS5_IJSG_SC_EEEEEEENS4_39AutoVectorizingCopyWithAssumedAlignmentILi128EEENS4_14SM90_TMA_STOREES22_S24_S24_EEEvvEEEEvNT_6ParamsE)
	.align		4
        /*000c*/ 	.word	index@(__assertfail)
	.align		4
        /*0010*/ 	.word	0x00000000
	.align		4
        /*0014*/ 	.word	0xfffffffe
	.align		4
        /*0018*/ 	.word	0x00000000
	.align		4
        /*001c*/ 	.word	0xfffffffd
	.align		4
        /*0020*/ 	.word	0x00000000
	.align		4
        /*0024*/ 	.word	0xfffffffc


//--------------------- .nv.constant4             --------------------------
	.section	.nv.constant4,"a",@progbits
	.align	8
	.align		8
.nv.constant4:
        /*0000*/ 	.dword	__assertfail
	.align		8
        /*0008*/ 	.dword	__unnamed_1
	.align		8
        /*0010*/ 	.dword	__unnamed_2
	.align		8
        /*0018*/ 	.dword	_ZN40_INTERNAL_382a7fa6_4_k_cu_8e0e51d9_164794cuda3std3__45__cpo5beginE
	.align		8
        /*0020*/ 	.dword	_ZN40_INTERNAL_382a7fa6_4_k_cu_8e0e51d9_164794cuda3std3__45__cpo3endE
	.align		8
        /*0028*/ 	.dword	_ZN40_INTERNAL_382a7fa6_4_k_cu_8e0e51d9_164794cuda3std3__45__cpo6cbeginE
	.align		8
        /*0030*/ 	.dword	_ZN40_INTERNAL_382a7fa6_4_k_cu_8e0e51d9_164794cuda3std3__45__cpo4cendE
	.align		8
        /*0038*/ 	.dword	_ZN40_INTERNAL_382a7fa6_4_k_cu_8e0e51d9_164794cuda3std3__442_GLOBAL__N__382a7fa6_4_k_cu_8e0e51d9_164796ignoreE
	.align		8
        /*0040*/ 	.dword	_ZN40_INTERNAL_382a7fa6_4_k_cu_8e0e51d9_164794cuda3std3__419piecewise_constructE
	.align		8
        /*0048*/ 	.dword	_ZN40_INTERNAL_382a7fa6_4_k_cu_8e0e51d9_164794cuda3std3__48in_placeE
	.align		8
        /*0050*/ 	.dword	_ZN40_INTERNAL_382a7fa6_4_k_cu_8e0e51d9_164794cuda3std6ranges3__45__cpo4swapE
	.align		8
        /*0058*/ 	.dword	_ZN40_INTERNAL_382a7fa6_4_k_cu_8e0e51d9_164794cuda3std6ranges3__45__cpo9iter_moveE
	.align		8
        /*0060*/ 	.dword	_ZN40_INTERNAL_382a7fa6_4_k_cu_8e0e51d9_164794cute7productE
	.align		8
        /*0068*/ 	.dword	_ZN40_INTERNAL_382a7fa6_4_k_cu_8e0e51d9_164794cute1_E
	.align		8
        /*0070*/ 	.dword	$str$25
	.align		8
        /*0078*/ 	.dword	$str$26
	.align		8
        /*0080*/ 	.dword	$str$27
	.align		8
        /*0088*/ 	.dword	$str$28


//--------------------- .text._ZN7cutlass13device_kernelINS_4gemm6kernel13GemmUniversalIN4cute5tupleIJiiiiEEENS1_10collective13CollectiveMmaINS1_35MainloopSm100TmaUmmaWarpSpecializedILi21ELi2ELi4ENS5_IJNS4_1CILi2EEENSA_ILi1EEESC_EEEEENS5_IJNSA_ILi128EEENSA_ILi32EEENSA_ILi64EEEEEENS_10bfloat16_tENS5_IJlSC_lEEESJ_SK_NS4_8TiledMMAINS4_8MMA_AtomIJNS4_26SM100_MMA_F16BF16_2x1SM_SSISJ_SJ_fLi128ELi32ELNS4_4UMMA5MajorE0ELSP_0ELNSO_7ScaleInE0ELSQ_0EEEEEENS4_6LayoutINS5_IJSC_SC_SC_EEENS5_IJNSA_ILi0EEESV_SV_EEEEENS5_IJNS4_10UnderscoreESY_SY_EEEEENS4_18SM100_TMA_2SM_LOADENS4_14ComposedLayoutINS4_7SwizzleILi3ELi4ELi3EEENS4_18smem_ptr_flag_bitsILi16EEENST_INS5_IJNSA_ILi8EEESH_EEENS5_IJSH_SC_EEEEEEEvNS4_8identityES11_S1B_vS1C_EENS_8epilogue10collective18CollectiveEpilogueINS1E_23Sm100TmaWarpSpecializedILi2ELi1ELi16ELb1ELb0EEEJNS5_IJSH_SG_SH_EEENS5_IJNST_ISH_SC_EENST_ISG_SC_EEEEESJ_SK_SJ_SK_NS1E_6fusion15FusionCallbacksIS1I_NS1N_17LinearCombinationISJ_fSJ_fLNS_15FloatRoundStyleE2EEES1J_S1M_JEEENS4_5SM1004TMEM4LOAD26SM100_TMEM_LOAD_32dp32b16xENS4_13SM90_TMA_LOADENS12_INS13_ILi2ELi4ELi3EEES16_NST_INS5_IJS17_SG_EEENS5_IJSG_SC_EEEEEEENS4_39AutoVectorizingCopyWithAssumedAlignmentILi128EEENS4_14SM90_TMA_STOREES22_S24_S24_EEEvvEEEEvNT_6ParamsE --------------------------
	.section	.text._ZN7cutlass13device_kernelINS_4gemm6kernel13GemmUniversalIN4cute5tupleIJiiiiEEENS1_10collective13CollectiveMmaINS1_35MainloopSm100TmaUmmaWarpSpecializedILi21ELi2ELi4ENS5_IJNS4_1CILi2EEENSA_ILi1EEESC_EEEEENS5_IJNSA_ILi128EEENSA_ILi32EEENSA_ILi64EEEEEENS_10bfloat16_tENS5_IJlSC_lEEESJ_SK_NS4_8TiledMMAINS4_8MMA_AtomIJNS4_26SM100_MMA_F16BF16_2x1SM_SSISJ_SJ_fLi128ELi32ELNS4_4UMMA5MajorE0ELSP_0ELNSO_7ScaleInE0ELSQ_0EEEEEENS4_6LayoutINS5_IJSC_SC_SC_EEENS5_IJNSA_ILi0EEESV_SV_EEEEENS5_IJNS4_10UnderscoreESY_SY_EEEEENS4_18SM100_TMA_2SM_LOADENS4_14ComposedLayoutINS4_7SwizzleILi3ELi4ELi3EEENS4_18smem_ptr_flag_bitsILi16EEENST_INS5_IJNSA_ILi8EEESH_EEENS5_IJSH_SC_EEEEEEEvNS4_8identityES11_S1B_vS1C_EENS_8epilogue10collective18CollectiveEpilogueINS1E_23Sm100TmaWarpSpecializedILi2ELi1ELi16ELb1ELb0EEEJNS5_IJSH_SG_SH_EEENS5_IJNST_ISH_SC_EENST_ISG_SC_EEEEESJ_SK_SJ_SK_NS1E_6fusion15FusionCallbacksIS1I_NS1N_17LinearCombinationISJ_fSJ_fLNS_15FloatRoundStyleE2EEES1J_S1M_JEEENS4_5SM1004TMEM4LOAD26SM100_TMEM_LOAD_32dp32b16xENS4_13SM90_TMA_LOADENS12_INS13_ILi2ELi4ELi3EEES16_NST_INS5_IJS17_SG_EEENS5_IJSG_SC_EEEEEEENS4_39AutoVectorizingCopyWithAssumedAlignmentILi128EEENS4_14SM90_TMA_STOREES22_S24_S24_EEEvvEEEEvNT_6ParamsE,"ax",@progbits
	.align	128
.text._ZN7cutlass13device_kernelINS_4gemm6kernel13GemmUniversalIN4cute5tupleIJiiiiEEENS1_10collective13CollectiveMmaINS1_35MainloopSm100TmaUmmaWarpSpecializedILi21ELi2ELi4ENS5_IJNS4_1CILi2EEENSA_ILi1EEESC_EEEEENS5_IJNSA_ILi128EEENSA_ILi32EEENSA_ILi64EEEEEENS_10bfloat16_tENS5_IJlSC_lEEESJ_SK_NS4_8TiledMMAINS4_8MMA_AtomIJNS4_26SM100_MMA_F16BF16_2x1SM_SSISJ_SJ_fLi128ELi32ELNS4_4UMMA5MajorE0ELSP_0ELNSO_7ScaleInE0ELSQ_0EEEEEENS4_6LayoutINS5_IJSC_SC_SC_EEENS5_IJNSA_ILi0EEESV_SV_EEEEENS5_IJNS4_10UnderscoreESY_SY_EEEEENS4_18SM100_TMA_2SM_LOADENS4_14ComposedLayoutINS4_7SwizzleILi3ELi4ELi3EEENS4_18smem_ptr_flag_bitsILi16EEENST_INS5_IJNSA_ILi8EEESH_EEENS5_IJSH_SC_EEEEEEEvNS4_8identityES11_S1B_vS1C_EENS_8epilogue10collective18CollectiveEpilogueINS1E_23Sm100TmaWarpSpecializedILi2ELi1ELi16ELb1ELb0EEEJNS5_IJSH_SG_SH_EEENS5_IJNST_ISH_SC_EENST_ISG_SC_EEEEESJ_SK_SJ_SK_NS1E_6fusion15FusionCallbacksIS1I_NS1N_17LinearCombinationISJ_fSJ_fLNS_15FloatRoundStyleE2EEES1J_S1M_JEEENS4_5SM1004TMEM4LOAD26SM100_TMEM_LOAD_32dp32b16xENS4_13SM90_TMA_LOADENS12_INS13_ILi2ELi4ELi3EEES16_NST_INS5_IJS17_SG_EEENS5_IJSG_SC_EEEEEEENS4_39AutoVectorizingCopyWithAssumedAlignmentILi128EEENS4_14SM90_TMA_STOREES22_S24_S24_EEEvvEEEEvNT_6ParamsE:
        .type           _ZN7cutlass13device_kernelINS_4gemm6kernel13GemmUniversalIN4cute5tupleIJiiiiEEENS1_10collective13CollectiveMmaINS1_35MainloopSm100TmaUmmaWarpSpecializedILi21ELi2ELi4ENS5_IJNS4_1CILi2EEENSA_ILi1EEESC_EEEEENS5_IJNSA_ILi128EEENSA_ILi32EEENSA_ILi64EEEEEENS_10bfloat16_tENS5_IJlSC_lEEESJ_SK_NS4_8TiledMMAINS4_8MMA_AtomIJNS4_26SM100_MMA_F16BF16_2x1SM_SSISJ_SJ_fLi128ELi32ELNS4_4UMMA5MajorE0ELSP_0ELNSO_7ScaleInE0ELSQ_0EEEEEENS4_6LayoutINS5_IJSC_SC_SC_EEENS5_IJNSA_ILi0EEESV_SV_EEEEENS5_IJNS4_10UnderscoreESY_SY_EEEEENS4_18SM100_TMA_2SM_LOADENS4_14ComposedLayoutINS4_7SwizzleILi3ELi4ELi3EEENS4_18smem_ptr_flag_bitsILi16EEENST_INS5_IJNSA_ILi8EEESH_EEENS5_IJSH_SC_EEEEEEEvNS4_8identityES11_S1B_vS1C_EENS_8epilogue10collective18CollectiveEpilogueINS1E_23Sm100TmaWarpSpecializedILi2ELi1ELi16ELb1ELb0EEEJNS5_IJSH_SG_SH_EEENS5_IJNST_ISH_SC_EENST_ISG_SC_EEEEESJ_SK_SJ_SK_NS1E_6fusion15FusionCallbacksIS1I_NS1N_17LinearCombinationISJ_fSJ_fLNS_15FloatRoundStyleE2EEES1J_S1M_JEEENS4_5SM1004TMEM4LOAD26SM100_TMEM_LOAD_32dp32b16xENS4_13SM90_TMA_LOADENS12_INS13_ILi2ELi4ELi3EEES16_NST_INS5_IJS17_SG_EEENS5_IJSG_SC_EEEEEEENS4_39AutoVectorizingCopyWithAssumedAlignmentILi128EEENS4_14SM90_TMA_STOREES22_S24_S24_EEEvvEEEEvNT_6ParamsE,@function
        .size           _ZN7cutlass13device_kernelINS_4gemm6kernel13GemmUniversalIN4cute5tupleIJiiiiEEENS1_10collective13CollectiveMmaINS1_35MainloopSm100TmaUmmaWarpSpecializedILi21ELi2ELi4ENS5_IJNS4_1CILi2EEENSA_ILi1EEESC_EEEEENS5_IJNSA_ILi128EEENSA_ILi32EEENSA_ILi64EEEEEENS_10bfloat16_tENS5_IJlSC_lEEESJ_SK_NS4_8TiledMMAINS4_8MMA_AtomIJNS4_26SM100_MMA_F16BF16_2x1SM_SSISJ_SJ_fLi128ELi32ELNS4_4UMMA5MajorE0ELSP_0ELNSO_7ScaleInE0ELSQ_0EEEEEENS4_6LayoutINS5_IJSC_SC_SC_EEENS5_IJNSA_ILi0EEESV_SV_EEEEENS5_IJNS4_10UnderscoreESY_SY_EEEEENS4_18SM100_TMA_2SM_LOADENS4_14ComposedLayoutINS4_7SwizzleILi3ELi4ELi3EEENS4_18smem_ptr_flag_bitsILi16EEENST_INS5_IJNSA_ILi8EEESH_EEENS5_IJSH_SC_EEEEEEEvNS4_8identityES11_S1B_vS1C_EENS_8epilogue10collective18CollectiveEpilogueINS1E_23Sm100TmaWarpSpecializedILi2ELi1ELi16ELb1ELb0EEEJNS5_IJSH_SG_SH_EEENS5_IJNST_ISH_SC_EENST_ISG_SC_EEEEESJ_SK_SJ_SK_NS1E_6fusion15FusionCallbacksIS1I_NS1N_17LinearCombinationISJ_fSJ_fLNS_15FloatRoundStyleE2EEES1J_S1M_JEEENS4_5SM1004TMEM4LOAD26SM100_TMEM_LOAD_32dp32b16xENS4_13SM90_TMA_LOADENS12_INS13_ILi2ELi4ELi3EEES16_NST_INS5_IJS17_SG_EEENS5_IJSG_SC_EEEEEEENS4_39AutoVectorizingCopyWithAssumedAlignmentILi128EEENS4_14SM90_TMA_STOREES22_S24_S24_EEEvvEEEEvNT_6ParamsE,(.L_x_210 - _ZN7cutlass13device_kernelINS_4gemm6kernel13GemmUniversalIN4cute5tupleIJiiiiEEENS1_10collective13CollectiveMmaINS1_35MainloopSm100TmaUmmaWarpSpecializedILi21ELi2ELi4ENS5_IJNS4_1CILi2EEENSA_ILi1EEESC_EEEEENS5_IJNSA_ILi128EEENSA_ILi32EEENSA_ILi64EEEEEENS_10bfloat16_tENS5_IJlSC_lEEESJ_SK_NS4_8TiledMMAINS4_8MMA_AtomIJNS4_26SM100_MMA_F16BF16_2x1SM_SSISJ_SJ_fLi128ELi32ELNS4_4UMMA5MajorE0ELSP_0ELNSO_7ScaleInE0ELSQ_0EEEEEENS4_6LayoutINS5_IJSC_SC_SC_EEENS5_IJNSA_ILi0EEESV_SV_EEEEENS5_IJNS4_10UnderscoreESY_SY_EEEEENS4_18SM100_TMA_2SM_LOADENS4_14ComposedLayoutINS4_7SwizzleILi3ELi4ELi3EEENS4_18smem_ptr_flag_bitsILi16EEENST_INS5_IJNSA_ILi8EEESH_EEENS5_IJSH_SC_EEEEEEEvNS4_8identityES11_S1B_vS1C_EENS_8epilogue10collective18CollectiveEpilogueINS1E_23Sm100TmaWarpSpecializedILi2ELi1ELi16ELb1ELb0EEEJNS5_IJSH_SG_SH_EEENS5_IJNST_ISH_SC_EENST_ISG_SC_EEEEESJ_SK_SJ_SK_NS1E_6fusion15FusionCallbacksIS1I_NS1N_17LinearCombinationISJ_fSJ_fLNS_15FloatRoundStyleE2EEES1J_S1M_JEEENS4_5SM1004TMEM4LOAD26SM100_TMEM_LOAD_32dp32b16xENS4_13SM90_TMA_LOADENS12_INS13_ILi2ELi4ELi3EEES16_NST_INS5_IJS17_SG_EEENS5_IJSG_SC_EEEEEEENS4_39AutoVectorizingCopyWithAssumedAlignmentILi128EEENS4_14SM90_TMA_STOREES22_S24_S24_EEEvvEEEEvNT_6ParamsE)
        .other          _ZN7cutlass13device_kernelINS_4gemm6kernel13GemmUniversalIN4cute5tupleIJiiiiEEENS1_10collective13CollectiveMmaINS1_35MainloopSm100TmaUmmaWarpSpecializedILi21ELi2ELi4ENS5_IJNS4_1CILi2EEENSA_ILi1EEESC_EEEEENS5_IJNSA_ILi128EEENSA_ILi32EEENSA_ILi64EEEEEENS_10bfloat16_tENS5_IJlSC_lEEESJ_SK_NS4_8TiledMMAINS4_8MMA_AtomIJNS4_26SM100_MMA_F16BF16_2x1SM_SSISJ_SJ_fLi128ELi32ELNS4_4UMMA5MajorE0ELSP_0ELNSO_7ScaleInE0ELSQ_0EEEEEENS4_6LayoutINS5_IJSC_SC_SC_EEENS5_IJNSA_ILi0EEESV_SV_EEEEENS5_IJNS4_10UnderscoreESY_SY_EEEEENS4_18SM100_TMA_2SM_LOADENS4_14ComposedLayoutINS4_7SwizzleILi3ELi4ELi3EEENS4_18smem_ptr_flag_bitsILi16EEENST_INS5_IJNSA_ILi8EEESH_EEENS5_IJSH_SC_EEEEEEEvNS4_8identityES11_S1B_vS1C_EENS_8epilogue10collective18CollectiveEpilogueINS1E_23Sm100TmaWarpSpecializedILi2ELi1ELi16ELb1ELb0EEEJNS5_IJSH_SG_SH_EEENS5_IJNST_ISH_SC_EENST_ISG_SC_EEEEESJ_SK_SJ_SK_NS1E_6fusion15FusionCallbacksIS1I_NS1N_17LinearCombinationISJ_fSJ_fLNS_15FloatRoundStyleE2EEES1J_S1M_JEEENS4_5SM1004TMEM4LOAD26SM100_TMEM_LOAD_32dp32b16xENS4_13SM90_TMA_LOADENS12_INS13_ILi2ELi4ELi3EEES16_NST_INS5_IJS17_SG_EEENS5_IJSG_SC_EEEEEEENS4_39AutoVectorizingCopyWithAssumedAlignmentILi128EEENS4_14SM90_TMA_STOREES22_S24_S24_EEEvvEEEEvNT_6ParamsE,@"STO_CUDA_ENTRY STV_DEFAULT"
_ZN7cutlass13device_kernelINS_4gemm6kernel13GemmUniversalIN4cute5tupleIJiiiiEEENS1_10collective13CollectiveMmaINS1_35MainloopSm100TmaUmmaWarpSpecializedILi21ELi2ELi4ENS5_IJNS4_1CILi2EEENSA_ILi1EEESC_EEEEENS5_IJNSA_ILi128EEENSA_ILi32EEENSA_ILi64EEEEEENS_10bfloat16_tENS5_IJlSC_lEEESJ_SK_NS4_8TiledMMAINS4_8MMA_AtomIJNS4_26SM100_MMA_F16BF16_2x1SM_SSISJ_SJ_fLi128ELi32ELNS4_4UMMA5MajorE0ELSP_0ELNSO_7ScaleInE0ELSQ_0EEEEEENS4_6LayoutINS5_IJSC_SC_SC_EEENS5_IJNSA_ILi0EEESV_SV_EEEEENS5_IJNS4_10UnderscoreESY_SY_EEEEENS4_18SM100_TMA_2SM_LOADENS4_14ComposedLayoutINS4_7SwizzleILi3ELi4ELi3EEENS4_18smem_ptr_flag_bitsILi16EEENST_INS5_IJNSA_ILi8EEESH_EEENS5_IJSH_SC_EEEEEEEvNS4_8identityES11_S1B_vS1C_EENS_8epilogue10collective18CollectiveEpilogueINS1E_23Sm100TmaWarpSpecializedILi2ELi1ELi16ELb1ELb0EEEJNS5_IJSH_SG_SH_EEENS5_IJNST_ISH_SC_EENST_ISG_SC_EEEEESJ_SK_SJ_SK_NS1E_6fusion15FusionCallbacksIS1I_NS1N_17LinearCombinationISJ_fSJ_fLNS_15FloatRoundStyleE2EEES1J_S1M_JEEENS4_5SM1004TMEM4LOAD26SM100_TMEM_LOAD_32dp32b16xENS4_13SM90_TMA_LOADENS12_INS13_ILi2ELi4ELi3EEES16_NST_INS5_IJS17_SG_EEENS5_IJSG_SC_EEEEEEENS4_39AutoVectorizingCopyWithAssumedAlignmentILi128EEENS4_14SM90_TMA_STOREES22_S24_S24_EEEvvEEEEvNT_6ParamsE:
[----:B------:R-:W1:Y:S01]  /*0000*/  LDC R1, c[0x0][0x37c] ;  /* 0x0000df00ff017b82 */ /* 0x000e620000000800 */
[----:B------:R-:W2:Y:S01]  /*0010*/  S2R R85, SR_TID.X ;  /* 0x0000000000557919 */ /* 0x000ea20000002100 */
[----:B------:R-:W3:Y:S06]  /*0020*/  LDCU.64 UR6, c[0x0][0x890] ;  /* 0x00011200ff0677ac */ /* 0x000eec0008000a00 */
[----:B------:R-:W4:Y:S01]  /*0030*/  S2UR UR37, SR_CgaCtaId ;  /* 0x00000000002579c3 */ /* 0x000f220000008800 */
[----:B------:R-:W-:Y:S02]  /*0040*/  PRMT R70, RZ, 0x7610, R70 ;  /* 0x00007610ff467816 */ /* 0x000fe40000000046 */
[----:B------:R-:W-:Y:S01]  /*0050*/  ELECT P1, URZ, PT ;  /* 0x0000000000ff782f */ /* 0x000fe20003820000 */
[----:B------:R-:W1:Y:S01]  /*0060*/  LDCU.64 UR40, c[0x0][0x358] ;  /* 0x00006b00ff2877ac */ /* 0x000e620008000a00 */
[----:B---3--:R-:W-:-:S04]  /*0070*/  UISETP.NE.U32.AND UP0, UPT, UR6, URZ, UPT ;  /* 0x000000ff0600728c */ /* 0x008fc8000bf05070 */
[----:B------:R-:W-:Y:S02]  /*0080*/  UISETP.NE.AND.EX UP0, UPT, UR7, URZ, UPT, UP0 ;  /* 0x000000ff0700728c */ /* 0x000fe4000bf05300 */
[----:B----4-:R-:W-:Y:S02]  /*0090*/  ULOP3.LUT UR5, UR37, 0x1, URZ, 0xc0, !UPT ;  /* 0x0000000125057892 */ /* 0x010fe4000f8ec0ff */
[----:B------:R-:W-:Y:S01]  /*00a0*/  ULOP3.LUT UR4, UR37, 0x1, URZ, 0x3c, !UPT ;  /* 0x0000000125047892 */ /* 0x000fe2000f8e3cff */
[----:B--2---:R-:W-:-:S05]  /*00b0*/  SHF.R.U32.HI R74, RZ, 0x5, R85 ;  /* 0x00000005ff4a7819 */ /* 0x004fca0000011655 */
[----:B------:R-:W2:Y:S02]  /*00c0*/  SHFL.IDX PT, R0, R74, RZ, 0x1f ;  /* 0x00001fff4a007589 */ /* 0x000ea400000e0000 */
[----:B--2---:R-:W-:Y:S01]  /*00d0*/  R2UR UR10, R0 ;  /* 0x00000000000a72ca */ /* 0x004fe200000e0000 */
[----:B-1----:R-:W-:-:S14]  /*00e0*/  BRA.U UP0, `(.L_x_0) ;  /* 0x00000001002c7547 */ /* 0x002fdc000b800000 */
[----:B------:R-:W1:Y:S02]  /*00f0*/  LDCU.64 UR8, c[0x0][0x888] ;  /* 0x00011100ff0877ac */ /* 0x000e640008000a00 */
[----:B-1----:R-:W-:-:S04]  /*0100*/  UISETP.NE.U32.AND UP0, UPT, UR8, URZ, UPT ;  /* 0x000000ff0800728c */ /* 0x002fc8000bf05070 */
[----:B------:R-:W-:-:S09]  /*0110*/  UISETP.NE.AND.EX UP0, UPT, UR9, URZ, UPT, UP0 ;  /* 0x000000ff0900728c */ /* 0x000fd2000bf05300 */
[----:B------:R-:W-:Y:S05]  /*0120*/  BRA.U !UP0, `(.L_x_1) ;  /* 0x0000000108107547 */ /* 0x000fea000b800000 */
[----:B------:R-:W1:Y:S02]  /*0130*/  LDC.64 R2, c[0x0][0x888] ;  /* 0x00022200ff027b82 */ /* 0x000e640000000a00 */
[----:B-1----:R1:W5:Y:S01]  /*0140*/  LDG.E R35, desc[UR40][R2.64] ;  /* 0x0000002802237981 */ /* 0x002362000c1e1900 */
[----:B------:R-:W-:Y:S01]  /*0150*/  HFMA2 R70, -RZ, RZ, 0, 5.9604644775390625e-08 ;  /* 0x00000001ff467431 */ /* 0x000fe200000001ff */
[----:B------:R-:W-:Y:S05]  /*0160*/  BRA `(.L_x_0) ;  /* 0x00000000000c7947 */ /* 0x000fea0003800000 */
.L_x_1:
[----:B------:R-:W1:Y:S01]  /*0170*/  LDCU UR8, c[0x0][0x880] ;  /* 0x00011000ff0877ac */ /* 0x000e620008000800 */
[----:B------:R-:W-:Y:S01]  /*0180*/  HFMA2 R70, -RZ, RZ, 0, 5.9604644775390625e-08 ;  /* 0x00000001ff467431 */ /* 0x000fe200000001ff */
[----:B-1----:R-:W-:-:S07]  /*0190*/  MOV R35, UR8 ;  /* 0x0000000800237c02 */ /* 0x002fce0008000f00 */
.L_x_0:
[----:B------:R-:W2:Y:S02]  /*01a0*/  LDCU.64 UR8, c[0x0][0x8b0] ;  /* 0x00011600ff0877ac */ /* 0x000ea40008000a00 */
[----:B--2---:R-:W-:-:S04]  /*01b0*/  UISETP.NE.U32.AND UP0, UPT, UR8, URZ, UPT ;  /* 0x000000ff0800728c */ /* 0x004fc8000bf05070 */
[----:B------:R-:W-:-:S09]  /*01c0*/  UISETP.NE.AND.EX UP0, UPT, UR9, URZ, UPT, UP0 ;  /* 0x000000ff0900728c */ /* 0x000fd2000bf05300 */
[----:B------:R-:W-:Y:S05]  /*01d0*/  BRA.U UP0, `(.L_x_2) ;  /* 0x0000000100247547 */ /* 0x000fea000b800000 */
[----:B------:R-:W2:Y:S02]  /*01e0*/  LDCU.64 UR8, c[0x0][0x8a8] ;  /* 0x00011500ff0877ac */ /* 0x000ea40008000a00 */
[----:B--2---:R-:W-:-:S04]  /*01f0*/  UISETP.NE.U32.AND UP0, UPT, UR8, URZ, UPT ;  /* 0x000000ff0800728c */ /* 0x004fc8000bf05070 */
[----:B------:R-:W-:-:S09]  /*0200*/  UISETP.NE.AND.EX UP0, UPT, UR9, URZ, UPT, UP0 ;  /* 0x000000ff0900728c */ /* 0x000fd2000bf05300 */
[----:B------:R-:W-:Y:S05]  /*0210*/  BRA.U !UP0, `(.L_x_3) ;  /* 0x00000001080c7547 */ /* 0x000fea000b800000 */
[----:B------:R-:W2:Y:S02]  /*0220*/  LDC.64 R32, c[0x0][0x8a8] ;  /* 0x00022a00ff207b82 */ /* 0x000ea40000000a00 */
[----:B--2---:R2:W5:Y:S01]  /*0230*/  LDG.E R32, desc[UR40][R32.64] ;  /* 0x0000002820207981 */ /* 0x004562000c1e1900 */
[----:B------:R-:W-:Y:S05]  /*0240*/  BRA `(.L_x_2) ;  /* 0x0000000000087947 */ /* 0x000fea0003800000 */
.L_x_3:
[----:B------:R-:W2:Y:S02]  /*0250*/  LDCU UR8, c[0x0][0x8a0] ;  /* 0x00011400ff0877ac */ /* 0x000ea40008000800 */
[----:B--2---:R-:W-:Y:S02]  /*0260*/  MOV R32, UR8 ;  /* 0x0000000800207c02 */ /* 0x004fe40008000f00 */
.L_x_2:
[----:B------:R-:W-:Y:S01]  /*0270*/  IMAD.U32 R0, RZ, RZ, UR10 ;  /* 0x0000000aff007e24 */ /* 0x000fe2000f8e00ff */
[----:B------:R-:W-:Y:S04]  /*0280*/  BSSY.RECONVERGENT B0, `(.L_x_4) ;  /* 0x000000c000007945 */ /* 0x000fe80003800200 */
[C---:B------:R-:W-:Y:S02]  /*0290*/  ISETP.NE.OR P2, PT, R0.reuse, 0x1, !P1 ;  /* 0x000000010000780c */ /* 0x040fe40004f45670 */
[----:B------:R-:W-:-:S11]  /*02a0*/  ISETP.NE.OR P0, PT, R0, 0x3, !P1 ;  /* 0x000000030000780c */ /* 0x000fd60004f05670 */
[----:B------:R-:W-:Y:S05]  /*02b0*/  @P2 BRA `(.L_x_5) ;  /* 0x0000000000202947 */ /* 0x000fea0003800000 */
[----:B------:R-:W3:Y:S02]  /*02c0*/  LDCU.64 UR8, c[0x0][0x348] ;  /* 0x00006900ff0877ac */ /* 0x000ee40008000a00 */
[----:B---3--:R-:W-:Y:S02]  /*02d0*/  UIADD3 UR12, UP1, UPT, UR8, 0x80, URZ ;  /* 0x00000080080c7890 */ /* 0x008fe4000ff3e0ff */
[----:B------:R-:W-:Y:S02]  /*02e0*/  UIADD3 UR8, UP0, UPT, UR8, 0x180, URZ ;  /* 0x0000018008087890 */ /* 0x000fe4000ff1e0ff */
[----:B------:R-:W-:Y:S02]  /*02f0*/  UIADD3.X UR13, UPT, UPT, URZ, UR9, URZ, UP1, !UPT ;  /* 0x00000009ff0d7290 */ /* 0x000fe40008ffe4ff */
[----:B------:R-:W-:-:S07]  /*0300*/  UIADD3.X UR9, UPT, UPT, URZ, UR9, URZ, UP0, !UPT ;  /* 0x00000009ff097290 */ /* 0x000fce00087fe4ff */
[----:B------:R3:W-:Y:S02]  /*0310*/  UTMACCTL.PF [UR12] ;  /* 0x000000000c0079b9 */ /* 0x0007e40008040000 */
[----:B------:R3:W-:Y:S02]  /*0320*/  UTMACCTL.PF [UR8] ;  /* 0x00000000080079b9 */ /* 0x0007e40008040000 */
[----:B---3--:R-:W-:Y:S01]  /*0330*/  NOP ;  /* 0x0000000000007918 */ /* 0x008fe20000000000 */
.L_x_5:
[----:B------:R-:W-:Y:S05]  /*0340*/  BSYNC.RECONVERGENT B0 ;  /* 0x0000000000007941 */ /* 0x000fea0003800200 */
.L_x_4:
[----:B------:R-:W-:Y:S04]  /*0350*/  BSSY.RECONVERGENT B0, `(.L_x_6) ;  /* 0x000000a000007945 */ /* 0x000fe80003800200 */
        /* <DEDUP_REMOVED lines=9> */
.L_x_7:
[----:B------:R-:W-:Y:S05]  /*03f0*/  BSYNC.RECONVERGENT B0 ;  /* 0x0000000000007941 */ /* 0x000fea0003800200 */
.L_x_6:
[----:B------:R-:W3:Y:S01]  /*0400*/  LDCU.64 UR8, c[0x0][0x888] ;  /* 0x00011100ff0877ac */ /* 0x000ee20008000a00 */
[----:B------:R-:W-:Y:S02]  /*0410*/  UISETP.EQ.U32.AND UP1, UPT, UR6, URZ, UPT ;  /* 0x000000ff0600728c */ /* 0x000fe4000bf22070 */
[----:B------:R-:W-:Y:S02]  /*0420*/  UPLOP3.LUT UP5, UPT, UPT, UPT, UPT, 0x80, 0x8 ;  /* 0x000000000008789c */ /* 0x000fe40003faf070 */
[----:B---3--:R-:W-:-:S04]  /*0430*/  UISETP.NE.U32.AND UP0, UPT, UR8, URZ, UPT ;  /* 0x000000ff0800728c */ /* 0x008fc8000bf05070 */
[----:B------:R-:W-:-:S04]  /*0440*/  UISETP.NE.AND.EX UP0, UPT, UR9, URZ, UPT, UP0 ;  /* 0x000000ff0900728c */ /* 0x000fc8000bf05300 */
[----:B------:R-:W-:-:S04]  /*0450*/  UISETP.EQ.OR.EX UP2, UPT, UR7, URZ, !UP0, UP1 ;  /* 0x000000ff0700728c */ /* 0x000fc8000c742710 */
[----:B------:R-:W-:-:S05]  /*0460*/  UP2UR UR45, UPR, URZ, 0x4 ;  /* 0x00000004ff2d7883 */ /* 0x000fca0008000000 */
[----:B------:R-:W-:Y:S07]  /*0470*/  BRA.U !UP2, `(.L_x_8) ;  /* 0x000000010a207547 */ /* 0x000fee000b800000 */
[----:B------:R-:W-:Y:S01]  /*0480*/  UISETP.NE.U32.AND UP2, UPT, UR6, URZ, UPT ;  /* 0x000000ff0600728c */ /* 0x000fe2000bf45070 */
[----:B-----5:R-:W-:Y:S01]  /*0490*/  FSETP.NEU.AND P0, PT, R35, RZ, PT ;  /* 0x000000ff2300720b */ /* 0x020fe20003f0d000 */
[----:B------:R-:W-:Y:S02]  /*04a0*/  USEL UR6, URZ, 0xffffffff, UP0 ;  /* 0xffffffffff067887 */ /* 0x000fe40008000000 */
[----:B------:R-:W-:-:S10]  /*04b0*/  UISETP.NE.AND.EX UP2, UPT, UR7, URZ, UPT, UP2 ;  /* 0x000000ff0700728c */ /* 0x000fd4000bf45320 */
[----:B------:R-:W-:Y:S01]  /*04c0*/  VOTEU.ANY UP1, P0 ;  /* 0x0000000000ff7886 */ /* 0x000fe20000020100 */
[----:B------:R-:W-:-:S04]  /*04d0*/  @!UP2 USEL UR6, URZ, 0xffffffff, UP1 ;  /* 0xffffffffff06a887 */ /* 0x000fc80008800000 */
[----:B------:R-:W-:-:S04]  /*04e0*/  ULOP3.LUT UR6, UR6, 0x1, URZ, 0xc0, !UPT ;  /* 0x0000000106067892 */ /* 0x000fc8000f8ec0ff */
[----:B------:R-:W-:-:S11]  /*04f0*/  UISETP.NE.U32.AND UP5, UPT, UR6, 0x1, UPT ;  /* 0x000000010600788c */ /* 0x000fd6000bfa5070 */
.L_x_8:
[----:B------:R-:W3:Y:S01]  /*0500*/  SHFL.IDX PT, R0, R74, RZ, 0x1f ;  /* 0x00001fff4a007589 */ /* 0x000ee200000e0000 */
[----:B------:R-:W-:-:S04]  /*0510*/  UISETP.NE.AND UP1, UPT, UR10, 0x2, UPT ;  /* 0x000000020a00788c */ /* 0x000fc8000bf25270 */
[----:B------:R-:W-:Y:S02]  /*0520*/  UISETP.EQ.AND UP2, UPT, UR5, URZ, !UP1 ;  /* 0x000000ff0500728c */ /* 0x000fe4000cf42270 */
[----:B------:R-:W-:-:S04]  /*0530*/  USEL UR7, URZ, 0x1, UP1 ;  /* 0x00000001ff077887 */ /* 0x000fc80008800000 */
[----:B------:R-:W-:Y:S02]  /*0540*/  PLOP3.LUT P5, PT, P1, PT, UP2, 0x80, 0x8 ;  /* 0x000000000008781c */ /* 0x000fe40000faf028 */
[----:B---3--:R-:W-:-:S13]  /*0550*/  ISETP.NE.AND P0, PT, R0, RZ, PT ;  /* 0x000000ff0000720c */ /* 0x008fda0003f05270 */
[----:B------:R-:W-:Y:S05]  /*0560*/  @P0 BRA `(.L_x_9) ;  /* 0x0000000000d80947 */ /* 0x000fea0003800000 */
[----:B------:R-:W-:Y:S01]  /*0570*/  ELECT P0, URZ, PT ;  /* 0x0000000000ff782f */ /* 0x000fe20003800000 */
[----:B------:R-:W-:-:S12]  /*0580*/  BSSY.RECONVERGENT B0, `(.L_x_9) ;  /* 0x0000034000007945 */ /* 0x000fd80003800200 */
[----:B------:R-:W-:Y:S05]  /*0590*/  @!P0 BRA `(.L_x_10) ;  /* 0x0000000000c88947 */ /* 0x000fea0003800000 */
[----:B------:R-:W-:Y:S01]  /*05a0*/  UMOV UR8, 0x400 ;  /* 0x0000040000087882 */ /* 0x000fe20000000000 */
[----:B------:R-:W-:Y:S01]  /*05b0*/  UMOV UR6, 0x1 ;  /* 0x0000000100067882 */ /* 0x000fe20000000000 */
[----:B------:R-:W-:Y:S02]  /*05c0*/  ULEA UR8, UR37, UR8, 0x18 ;  /* 0x0000000825087291 */ /* 0x000fe4000f8ec0ff */
[----:B------:R-:W-:-:S04]  /*05d0*/  UIADD3 UR12, UPT, UPT, -UR6, 0x100000, URZ ;  /* 0x00100000060c7890 */ /* 0x000fc8000fffe1ff */
[----:B------:R-:W-:Y:S02]  /*05e0*/  USHF.L.U32 UR13, UR12, 0xb, URZ ;  /* 0x0000000b0c0d7899 */ /* 0x000fe400080006ff */
[----:B------:R-:W-:Y:S01]  /*05f0*/  USHF.L.U32 UR12, UR12, 0x1, URZ ;  /* 0x000000010c0c7899 */ /* 0x000fe200080006ff */
[----:B------:R-:W3:Y:S11]  /*0600*/  FENCE.VIEW.ASYNC.S ;  /* 0x00000000000073c6 */ /* 0x000ef60000000000 */
[----:B---3--:R3:W4:Y:S01]  /*0610*/  SYNCS.EXCH.64 URZ, [UR8], UR12 ;  /* 0x0000000c08ff75b2 */ /* 0x0087220008000100 */
[----:B------:R3:W1:Y:S01]  /*0620*/  SYNCS.EXCH.64 URZ, [UR8+0xa8], UR12 ;  /* 0x0000a80c08ff75b2 */ /* 0x0006620008000100 */
        /* <DEDUP_REMOVED lines=39> */
[----:B------:R3:W1:Y:S02]  /*08a0*/  SYNCS.EXCH.64 URZ, [UR8+0x148], UR12 ;  /* 0x0001480c08ff75b2 */ /* 0x0006640008000100 */
[----:B---34-:R-:W-:Y:S01]  /*08b0*/  NOP ;  /* 0x0000000000007918 */ /* 0x018fe20000000000 */
.L_x_10:
[----:B------:R-:W-:Y:S05]  /*08c0*/  BSYNC.RECONVERGENT B0 ;  /* 0x0000000000007941 */ /* 0x000fea0003800200 */
.L_x_9:
[----:B------:R-:W3:Y:S01]  /*08d0*/  SHFL.IDX PT, R0, R74, RZ, 0x1f ;  /* 0x00001fff4a007589 */ /* 0x000ee200000e0000 */
[----:B------:R-:W-:Y:S01]  /*08e0*/  NOP ;  /* 0x0000000000007918 */ /* 0x000fe20000000000 */
[----:B---3--:R-:W-:-:S13]  /*08f0*/  ISETP.NE.AND P0, PT, R0, 0x1, PT ;  /* 0x000000010000780c */ /* 0x008fda0003f05270 */
[----:B------:R-:W-:Y:S05]  /*0900*/  @P0 BRA `(.L_x_11) ;  /* 0x0000000000440947 */ /* 0x000fea0003800000 */
[----:B------:R-:W-:Y:S01]  /*0910*/  UMOV UR9, 0x400 ;  /* 0x0000040000097882 */ /* 0x000fe20000000000 */
[----:B------:R-:W-:Y:S01]  /*0920*/  UMOV UR8, 0x20 ;  /* 0x0000002000087882 */ /* 0x000fe20000000000 */
[----:B------:R-:W-:Y:S01]  /*0930*/  UMOV UR6, 0x80 ;  /* 0x0000008000067882 */ /* 0x000fe20000000000 */
[----:B------:R-:W-:Y:S02]  /*0940*/  ULEA UR9, UR37, UR9, 0x18 ;  /* 0x0000000925097291 */ /* 0x000fe4000f8ec0ff */
[----:B------:R-:W-:-:S04]  /*0950*/  UIADD3 UR12, UPT, UPT, -UR8, 0x100000, URZ ;  /* 0x00100000080c7890 */ /* 0x000fc8000fffe1ff */
[----:B------:R-:W-:Y:S02]  /*0960*/  USHF.L.U32 UR13, UR12, 0xb, URZ ;  /* 0x0000000b0c0d7899 */ /* 0x000fe400080006ff */
[----:B------:R-:W-:Y:S02]  /*0970*/  USHF.L.U32 UR12, UR12, 0x1, URZ ;  /* 0x000000010c0c7899 */ /* 0x000fe400080006ff */
[----:B------:R-:W-:-:S04]  /*0980*/  UIADD3 UR14, UPT, UPT, -UR6, 0x100000, URZ ;  /* 0x00100000060e7890 */ /* 0x000fc8000fffe1ff */
[----:B------:R-:W-:Y:S02]  /*0990*/  USHF.L.U32 UR15, UR14, 0xb, URZ ;  /* 0x0000000b0e0f7899 */ /* 0x000fe400080006ff */
[----:B------:R-:W-:Y:S01]  /*09a0*/  USHF.L.U32 UR14, UR14, 0x1, URZ ;  /* 0x000000010e0e7899 */ /* 0x000fe200080006ff */
[----:B------:R-:W-:Y:S01]  /*09b0*/  ELECT P0, URZ, PT ;  /* 0x0000000000ff782f */ /* 0x000fe20003800000 */
[----:B------:R-:W3:Y:S02]  /*09c0*/  FENCE.VIEW.ASYNC.S ;  /* 0x00000000000073c6 */ /* 0x000ee40000000000 */
[----:B---3--:R3:W4:Y:S08]  /*09d0*/  SYNCS.EXCH.64 URZ, [UR9+0x150], UR12 ;  /* 0x0001500c09ff75b2 */ /* 0x0087300008000100 */
[----:B------:R3:W1:Y:S01]  /*09e0*/  SYNCS.EXCH.64 URZ, [UR9+0x160], UR14 ;  /* 0x0001600e09ff75b2 */ /* 0x0006620008000100 */
[----:B------:R3:W1:Y:S01]  /*09f0*/  SYNCS.EXCH.64 URZ, [UR9+0x158], UR12 ;  /* 0x0001580c09ff75b2 */ /* 0x0006620008000100 */
[----:B------:R3:W1:Y:S01]  /*0a00*/  SYNCS.EXCH.64 URZ, [UR9+0x168], UR14 ;  /* 0x0001680e09ff75b2 */ /* 0x0006620008000100 */
[----:B------:R-:W-:Y:S01]  /*0a10*/  NOP ;  /* 0x0000000000007918 */ /* 0x000fe20000000000 */
.L_x_11:
[----:B------:R-:W2:Y:S01]  /*0a20*/  SHFL.IDX PT, R0, R74, RZ, 0x1f ;  /* 0x00001fff4a007589 */ /* 0x000ea200000e0000 */
[----:B------:R-:W-:Y:S01]  /*0a30*/  NOP ;  /* 0x0000000000007918 */ /* 0x000fe20000000000 */
[----:B--2---:R-:W-:-:S13]  /*0a40*/  ISETP.NE.AND P0, PT, R0, 0x3, PT ;  /* 0x000000030000780c */ /* 0x004fda0003f05270 */
[----:B------:R-:W-:Y:S05]  /*0a50*/  @P0 BRA `(.L_x_12) ;  /* 0x00000000002c0947 */ /* 0x000fea0003800000 */
[----:B------:R-:W-:Y:S01]  /*0a60*/  UMOV UR8, 0x400 ;  /* 0x0000040000087882 */ /* 0x000fe20000000000 */
[----:B------:R-:W-:Y:S01]  /*0a70*/  UMOV UR6, 0x20 ;  /* 0x0000002000067882 */ /* 0x000fe20000000000 */
[----:B------:R-:W-:Y:S02]  /*0a80*/  ULEA UR8, UR37, UR8, 0x18 ;  /* 0x0000000825087291 */ /* 0x000fe4000f8ec0ff */
[----:B---3--:R-:W-:-:S04]  /*0a90*/  UIADD3 UR12, UPT, UPT, -UR6, 0x100000, URZ ;  /* 0x00100000060c7890 */ /* 0x008fc8000fffe1ff */
[----:B------:R-:W-:Y:S02]  /*0aa0*/  USHF.L.U32 UR13, UR12, 0xb, URZ ;  /* 0x0000000b0c0d7899 */ /* 0x000fe400080006ff */
[----:B------:R-:W-:Y:S01]  /*0ab0*/  USHF.L.U32 UR12, UR12, 0x1, URZ ;  /* 0x000000010c0c7899 */ /* 0x000fe200080006ff */
[----:B------:R-:W-:Y:S01]  /*0ac0*/  ELECT P0, URZ, PT ;  /* 0x0000000000ff782f */ /* 0x000fe20003800000 */
[----:B------:R-:W2:Y:S10]  /*0ad0*/  FENCE.VIEW.ASYNC.S ;  /* 0x00000000000073c6 */ /* 0x000eb40000000000 */
[----:B--2---:R2:W3:Y:S01]  /*0ae0*/  SYNCS.EXCH.64 URZ, [UR8+0x170], UR12 ;  /* 0x0001700c08ff75b2 */ /* 0x0044e20008000100 */
[----:B------:R2:W1:Y:S01]  /*0af0*/  SYNCS.EXCH.64 URZ, [UR8+0x178], UR12 ;  /* 0x0001780c08ff75b2 */ /* 0x0004620008000100 */
[----:B------:R-:W-:Y:S01]  /*0b00*/  NOP ;  /* 0x0000000000007918 */ /* 0x000fe20000000000 */
.L_x_12:
[----:B------:R-:W4:Y:S01]  /*0b10*/  SHFL.IDX PT, R0, R74, RZ, 0x1f ;  /* 0x00001fff4a007589 */ /* 0x000f2200000e0000 */
[----:B------:R-:W-:Y:S01]  /*0b20*/  NOP ;  /* 0x0000000000007918 */ /* 0x000fe20000000000 */
[----:B----4-:R-:W-:-:S13]  /*0b30*/  ISETP.NE.AND P0, PT, R0, 0x4, PT ;  /* 0x000000040000780c */ /* 0x010fda0003f05270 */
[----:B------:R-:W-:Y:S05]  /*0b40*/  @P0 BRA `(.L_x_13) ;  /* 0x0000000000480947 */ /* 0x000fea0003800000 */
[----:B---3--:R-:W-:Y:S01]  /*0b50*/  UMOV UR9, 0x1e0 ;  /* 0x000001e000097882 */ /* 0x008fe20000000000 */
[----:B--2---:R-:W-:Y:S01]  /*0b60*/  UMOV UR8, 0x400 ;  /* 0x0000040000087882 */ /* 0x004fe20000000000 */
[----:B------:R-:W-:Y:S01]  /*0b70*/  USEL UR9, UR9, 0x1a0, UP5 ;  /* 0x000001a009097887 */ /* 0x000fe2000a800000 */
        /* <DEDUP_REMOVED lines=9> */
[----:B------:R-:W2:Y:S02]  /*0c10*/  FENCE.VIEW.ASYNC.S ;  /* 0x00000000000073c6 */ /* 0x000ea40000000000 */
[----:B--2---:R4:W2:Y:S08]  /*0c20*/  SYNCS.EXCH.64 URZ, [UR8+0x180], UR12 ;  /* 0x0001800c08ff75b2 */ /* 0x0048b00008000100 */
[----:B------:R4:W3:Y:S01]  /*0c30*/  SYNCS.EXCH.64 URZ, [UR8+0x190], UR14 ;  /* 0x0001900e08ff75b2 */ /* 0x0008e20008000100 */
[----:B------:R4:W1:Y:S01]  /*0c40*/  SYNCS.EXCH.64 URZ, [UR8+0x188], UR12 ;  /* 0x0001880c08ff75b2 */ /* 0x0008620008000100 */
[----:B------:R4:W1:Y:S02]  /*0c50*/  SYNCS.EXCH.64 URZ, [UR8+0x198], UR14 ;  /* 0x0001980e08ff75b2 */ /* 0x0008640008000100 */
[----:B----4-:R-:W-:Y:S01]  /*0c60*/  NOP ;  /* 0x0000000000007918 */ /* 0x010fe20000000000 */
.L_x_13:
[----:B------:R-:W4:Y:S01]  /*0c70*/  SHFL.IDX PT, R0, R74, RZ, 0x1f ;  /* 0x00001fff4a007589 */ /* 0x000f2200000e0000 */
[----:B------:R-:W-:Y:S01]  /*0c80*/  NOP ;  /* 0x0000000000007918 */ /* 0x000fe20000000000 */
[----:B----4-:R-:W-:-:S13]  /*0c90*/  ISETP.NE.AND P0, PT, R0, 0x5, PT ;  /* 0x000000050000780c */ /* 0x010fda0003f05270 */
[----:B------:R-:W-:Y:S05]  /*0ca0*/  @P0 BRA `(.L_x_14) ;  /* 0x0000000000540947 */ /* 0x000fea0003800000 */
[----:B---3--:R-:W-:Y:S01]  /*0cb0*/  UMOV UR9, 0x400 ;  /* 0x0000040000097882 */ /* 0x008fe20000000000 */
[----:B--2---:R-:W-:Y:S01]  /*0cc0*/  UMOV UR8, 0x1 ;  /* 0x0000000100087882 */ /* 0x004fe20000000000 */
        /* <DEDUP_REMOVED lines=13> */
[----:B------:R4:W1:Y:S01]  /*0da0*/  SYNCS.EXCH.64 URZ, [UR9+0x1c8], UR14 ;  /* 0x0001c80e09ff75b2 */ /* 0x0008620008000100 */
[----:B------:R4:W1:Y:S01]  /*0db0*/  SYNCS.EXCH.64 URZ, [UR9+0x1b0], UR12 ;  /* 0x0001b00c09ff75b2 */ /* 0x0008620008000100 */
[----:B------:R4:W1:Y:S01]  /*0dc0*/  SYNCS.EXCH.64 URZ, [UR9+0x1d0], UR14 ;  /* 0x0001d00e09ff75b2 */ /* 0x0008620008000100 */
[----:B------:R4:W1:Y:S01]  /*0dd0*/  SYNCS.EXCH.64 URZ, [UR9+0x1b8], UR12 ;  /* 0x0001b80c09ff75b2 */ /* 0x0008620008000100 */
[----:B------:R4:W1:Y:S02]  /*0de0*/  SYNCS.EXCH.64 URZ, [UR9+0x1d8], UR14 ;  /* 0x0001d80e09ff75b2 */ /* 0x0008640008000100 */
[----:B----4-:R-:W-:Y:S01]  /*0df0*/  NOP ;  /* 0x0000000000007918 */ /* 0x010fe20000000000 */
.L_x_14:
[----:B------:R-:W4:Y:S01]  /*0e00*/  SHFL.IDX PT, R0, R74, RZ, 0x1f ;  /* 0x00001fff4a007589 */ /* 0x000f2200000e0000 */
[----:B------:R-:W-:Y:S01]  /*0e10*/  ISETP.NE.OR P1, PT, RZ, UR10, !P1 ;  /* 0x0000000aff007c0c */ /* 0x000fe2000cf25670 */
[----:B------:R-:W-:Y:S01]  /*0e20*/  NOP ;  /* 0x0000000000007918 */ /* 0x000fe20000000000 */
[----:B----4-:R-:W-:-:S13]  /*0e30*/  ISETP.NE.AND P0, PT, R0, 0x3, PT ;  /* 0x000000030000780c */ /* 0x010fda0003f05270 */
[----:B------:R-:W-:Y:S05]  /*0e40*/  @P0 BRA `(.L_x_15) ;  /* 0x0000000000340947 */ /* 0x000fea0003800000 */
[----:B--2---:R-:W-:Y:S01]  /*0e50*/  UMOV UR8, 0x400 ;  /* 0x0000040000087882 */ /* 0x004fe20000000000 */
[----:B------:R-:W-:Y:S01]  /*0e60*/  UMOV UR6, 0x20 ;  /* 0x0000002000067882 */ /* 0x000fe20000000000 */
[----:B------:R-:W-:Y:S02]  /*0e70*/  ULEA UR8, UR37, UR8, 0x18 ;  /* 0x0000000825087291 */ /* 0x000fe4000f8ec0ff */
[----:B---3--:R-:W-:-:S04]  /*0e80*/  UIADD3 UR12, UPT, UPT, -UR6, 0x100000, URZ ;  /* 0x00100000060c7890 */ /* 0x008fc8000fffe1ff */
[----:B------:R-:W-:Y:S02]  /*0e90*/  USHF.L.U32 UR13, UR12, 0xb, URZ ;  /* 0x0000000b0c0d7899 */ /* 0x000fe400080006ff */
[----:B------:R-:W-:Y:S01]  /*0ea0*/  USHF.L.U32 UR12, UR12, 0x1, URZ ;  /* 0x000000010c0c7899 */ /* 0x000fe200080006ff */
[----:B------:R-:W-:Y:S01]  /*0eb0*/  ELECT P0, URZ, PT ;  /* 0x0000000000ff782f */ /* 0x000fe20003800000 */
[----:B------:R-:W2:Y:S10]  /*0ec0*/  FENCE.VIEW.ASYNC.S ;  /* 0x00000000000073c6 */ /* 0x000eb40000000000 */
[----:B--2---:R4:W2:Y:S01]  /*0ed0*/  SYNCS.EXCH.64 URZ, [UR8+0x1e0], UR12 ;  /* 0x0001e00c08ff75b2 */ /* 0x0048a20008000100 */
[----:B------:R4:W3:Y:S01]  /*0ee0*/  SYNCS.EXCH.64 URZ, [UR8+0x1f0], UR12 ;  /* 0x0001f00c08ff75b2 */ /* 0x0008e20008000100 */
[----:B------:R4:W1:Y:S01]  /*0ef0*/  SYNCS.EXCH.64 URZ, [UR8+0x1e8], UR12 ;  /* 0x0001e80c08ff75b2 */ /* 0x0008620008000100 */
[----:B------:R4:W1:Y:S02]  /*0f00*/  SYNCS.EXCH.64 URZ, [UR8+0x1f8], UR12 ;  /* 0x0001f80c08ff75b2 */ /* 0x0008640008000100 */
[----:B----4-:R-:W-:Y:S01]  /*0f10*/  NOP ;  /* 0x0000000000007918 */ /* 0x010fe20000000000 */
.L_x_15:
[----:B------:R-:W-:Y:S01]  /*0f20*/  VOTEU.ALL UP1, P1 ;  /* 0x0000000000ff7886 */ /* 0x000fe20000820000 */
[----:B--2---:R-:W2:Y:S01]  /*0f30*/  LDCU UR8, c[0x0][0x36c] ;  /* 0x00006d80ff0877ac */ /* 0x004ea20008000800 */
[----:B------:R-:W-:Y:S01]  /*0f40*/  NOP ;  /* 0x0000000000007918 */ /* 0x000fe20000000000 */
[----:B------:R-:W-:Y:S01]  /*0f50*/  LOP3.LUT R10, R85, 0x1f, RZ, 0xc0, !PT ;  /* 0x0000001f550a7812 */ /* 0x000fe200078ec0ff */
[----:B---3--:R-:W-:Y:S01]  /*0f60*/  UMOV UR12, 0x20 ;  /* 0x00000020000c7882 */ /* 0x008fe20000000000 */
[----:B------:R-:W-:Y:S01]  /*0f70*/  @!UP1 UMOV UR6, 0x400 ;  /* 0x0000040000069882 */ /* 0x000fe20000000000 */
[----:B------:R-:W-:-:S04]  /*0f80*/  @!UP1 UIADD3 UR12, UPT, UPT, -UR12, 0x100000, URZ ;  /* 0x001000000c0c9890 */ /* 0x000fc8000fffe1ff */
[----:B------:R-:W-:Y:S02]  /*0f90*/  @!UP1 USHF.L.U32 UR13, UR12, 0xb, URZ ;  /* 0x0000000b0c0d9899 */ /* 0x000fe400080006ff */
[----:B------:R-:W-:Y:S02]  /*0fa0*/  @!UP1 USHF.L.U32 UR12, UR12, 0x1, URZ ;  /* 0x000000010c0c9899 */ /* 0x000fe400080006ff */
[----:B------:R-:W-:Y:S01]  /*0fb0*/  @!UP1 ULEA UR6, UR37, UR6, 0x18 ;  /* 0x0000000625069291 */ /* 0x000fe2000f8ec0ff */
[----:B------:R-:W-:Y:S01]  /*0fc0*/  VOTEU.ALL UP1, P1 ;  /* 0x0000000000ff7886 */ /* 0x000fe20000820000 */
[----:B------:R-:W-:Y:S01]  /*0fd0*/  UISETP.NE.AND UP4, UPT, UR10, URZ, UPT ;  /* 0x000000ff0a00728c */ /* 0x000fe2000bf85270 */
[----:B------:R-:W3:Y:S09]  /*0fe0*/  FENCE.VIEW.ASYNC.S ;  /* 0x00000000000073c6 */ /* 0x000ef20000000000 */
[----:B---3--:R3:W4:Y:S01]  /*0ff0*/  @!UP1 SYNCS.EXCH.64 URZ, [UR6+0x200], UR12 ;  /* 0x0002000c06ff95b2 */ /* 0x0087220008000100 */
[----:B--2---:R-:W-:-:S09]  /*1000*/  UISETP.EQ.U32.AND UP1, UPT, UR8, 0x1, UPT ;  /* 0x000000010800788c */ /* 0x004fd2000bf22070 */
[----:B------:R-:W-:Y:S05]  /*1010*/  BRA.U !UP1, `(.L_x_16) ;  /* 0x0000000109087547 */ /* 0x000fea000b800000 */
[----:B-1--4-:R-:W-:Y:S01]  /*1020*/  UCGABAR_ARV ;  /* 0x00000000000079c7 */ /* 0x012fe20008000000 */
[----:B------:R-:W-:Y:S05]  /*1030*/  BRA `(.L_x_17) ;  /* 0x0000000000047947 */ /* 0x000fea0003800000 */
.L_x_16:
[----:B-1--4-:R-:W-:Y:S01]  /*1040*/  NOP ;  /* 0x0000000000007918 */ /* 0x012fe20000000000 */
.L_x_17:
[----:B------:R-:W1:Y:S01]  /*1050*/  S2R R69, SR_CTAID.Y ;  /* 0x0000000000457919 */ /* 0x000e620000002600 */
[----:B------:R-:W-:-:S05]  /*1060*/  CS2R.32 R68, SR_CgaSize ;  /* 0x0000000000447805 */ /* 0x000fca0000008a00 */
[----:B------:R-:W-:-:S05]  /*1070*/  IMAD R68, R68, -0xa0, RZ ;  /* 0xffffff6044447824 */ /* 0x000fca00078e02ff */
[----:B---3--:R-:W-:-:S14]  /*1080*/  R2UR UR6, R68 ;  /* 0x00000000440672ca */ /* 0x008fdc00000e0000 */
[----:B------:R-:W2:Y:S01]  /*1090*/  LDCU UR6, c[0x0][UR6+0x2b4] ;  /* 0x00005680060677ac */ /* 0x000ea20008000800 */
[----:B------:R-:W-:-:S05]  /*10a0*/  CS2R.32 R0, SR_CgaSize ;  /* 0x0000000000007805 */ /* 0x000fca0000008a00 */
[----:B------:R-:W-:-:S06]  /*10b0*/  IMAD R0, R0, -0xa0, RZ ;  /* 0xffffff6000007824 */ /* 0x000fcc00078e02ff */
[----:B------:R-:W3:Y:S01]  /*10c0*/  LDC R0, c[0x0][R0+0x2a4] ;  /* 0x0000a90000007b82 */ /* 0x000ee20000000800 */
[----:B------:R-:W-:Y:S01]  /*10d0*/  PRMT R8, RZ, 0x7610, R8 ;  /* 0x00007610ff087816 */ /* 0x000fe20000000008 */
[----:B------:R-:W4:Y:S01]  /*10e0*/  S2R R11, SR_CTAID.X ;  /* 0x00000000000b7919 */ /* 0x000f220000002500 */
[----:B------:R-:W-:-:S05]  /*10f0*/  CS2R.32 R68, SR_CgaSize ;  /* 0x0000000000447805 */ /* 0x000fca0000008a00 */
[----:B------:R-:W-:-:S05]  /*1100*/  IMAD R68, R68, -0xa0, RZ ;  /* 0xffffff6044447824 */ /* 0x000fca00078e02ff */
[----:B------:R-:W-:-:S14]  /*1110*/  R2UR UR8, R68 ;  /* 0x00000000440872ca */ /* 0x000fdc00000e0000 */
[----:B------:R-:W3:Y:S01]  /*1120*/  LDCU UR8, c[0x0][UR8+0x2b0] ;  /* 0x00005600080877ac */ /* 0x000ee20008000800 */
[----:B------:R-:W-:Y:S01]  /*1130*/  UISETP.NE.AND UP2, UPT, UR10, 0x2, UPT ;  /* 0x000000020a00788c */ /* 0x000fe2000bf45270 */
[----:B------:R-:W2:Y:S01]  /*1140*/  LDC R9, c[0x0][0xb24] ;  /* 0x0002c900ff097b82 */ /* 0x000ea20000000800 */
[----:B------:R-:W-:-:S05]  /*1150*/  CS2R.32 R2, SR_CgaSize ;  /* 0x0000000000027805 */ /* 0x000fca0000008a00 */
[----:B------:R-:W-:-:S06]  /*1160*/  IMAD R2, R2, -0xa0, RZ ;  /* 0xffffff6002027824 */ /* 0x000fcc00078e02ff */
[----:B------:R-:W3:Y:S08]  /*1170*/  LDC R2, c[0x0][R2+0x2a0] ;  /* 0x0000a80002027b82 */ /* 0x000ef00000000800 */
[----:B------:R-:W3:Y:S01]  /*1180*/  LDC R26, c[0x0][0xb24] ;  /* 0x0002c900ff1a7b82 */ /* 0x000ee20000000800 */
[----:B-1----:R-:W-:-:S07]  /*1190*/  I2FP.F32.U32 R3, R69 ;  /* 0x0000004500037245 */ /* 0x002fce0000201000 */
[----:B------:R-:W1:Y:S01]  /*11a0*/  S2UR UR36, SR_CTAID.Z ;  /* 0x00000000002479c3 */ /* 0x000e620000002700 */
[----:B--2---:R-:W-:Y:S01]  /*11b0*/  ISETP.GE.AND P0, PT, R9, 0x1, PT ;  /* 0x000000010900780c */ /* 0x004fe20003f06270 */
[----:B----4-:R-:W-:Y:S01]  /*11c0*/  IMAD.MOV.U32 R63, RZ, RZ, R11 ;  /* 0x000000ffff3f7224 */ /* 0x010fe200078e000b */
[----:B------:R-:W-:Y:S01]  /*11d0*/  I2FP.F32.U32 R4, R11 ;  /* 0x0000000b00047245 */ /* 0x000fe20000201000 */
[----:B------:R-:W-:Y:S01]  /*11e0*/  FMUL R3, R3, UR6 ;  /* 0x0000000603037c20 */ /* 0x000fe20008400000 */
[----:B------:R-:W2:Y:S03]  /*11f0*/  LDCU UR6, c[0x0][0xb30] ;  /* 0x00016600ff0677ac */ /* 0x000ea60008000800 */
[----:B---3--:R-:W-:Y:S01]  /*1200*/  FMUL R4, R4, UR8 ;  /* 0x0000000804047c20 */ /* 0x008fe20008400000 */
[----:B------:R-:W3:Y:S08]  /*1210*/  F2I.U32.TRUNC.NTZ R62, R3 ;  /* 0x00000003003e7305 */ /* 0x000ef0000020f000 */
[----:B------:R-:W4:Y:S01]  /*1220*/  F2I.U32.TRUNC.NTZ R68, R4 ;  /* 0x0000000400447305 */ /* 0x000f22000020f000 */
[----:B--2---:R-:W-:Y:S01]  /*1230*/  UISETP.NE.AND UP3, UPT, UR6, 0x1, UPT ;  /* 0x000000010600788c */ /* 0x004fe2000bf65270 */
[----:B---3--:R-:W-:-:S05]  /*1240*/  IADD3 R62, PT, PT, -R62, RZ, RZ ;  /* 0x000000ff3e3e7210 */ /* 0x008fca0007ffe1ff */
[----:B------:R-:W-:Y:S01]  /*1250*/  IMAD R62, R0, R62, R69 ;  /* 0x0000003e003e7224 */ /* 0x000fe200078e0245 */
[----:B------:R-:W-:Y:S01]  /*1260*/  PRMT R0, RZ, 0x7610, R0 ;  /* 0x00007610ff007816 */ /* 0x000fe20000000000 */
[----:B----4-:R-:W-:-:S04]  /*1270*/  IMAD.MOV R68, RZ, RZ, -R68 ;  /* 0x000000ffff447224 */ /* 0x010fc800078e0a44 */
[----:B------:R-:W-:Y:S01]  /*1280*/  IMAD R68, R2, R68, R11 ;  /* 0x0000004402447224 */ /* 0x000fe200078e020b */
[----:B-1----:R-:W-:Y:S06]  /*1290*/  BRA.U UP4, `(.L_x_18) ;  /* 0x0000000104247547 */ /* 0x002fec000b800000 */
[----:B------:R-:W-:Y:S01]  /*12a0*/  ISETP.NE.AND P1, PT, R62, RZ, PT ;  /* 0x000000ff3e00720c */ /* 0x000fe20003f25270 */
[----:B------:R-:W-:Y:S01]  /*12b0*/  IMAD.MOV.U32 R0, RZ, RZ, 0x3 ;  /* 0x00000003ff007424 */ /* 0x000fe200078e00ff */
[C---:B------:R-:W-:Y:S02]  /*12c0*/  LOP3.LUT R3, R68.reuse, 0xfffffffe, RZ, 0xc0, !PT ;  /* 0xfffffffe44037812 */ /* 0x040fe400078ec0ff */
[----:B------:R-:W-:Y:S02]  /*12d0*/  ISETP.LT.U32.OR P1, PT, R68, 0x2, !P1 ;  /* 0x000000024400780c */ /* 0x000fe40004f21470 */
[----:B------:R-:W-:Y:S02]  /*12e0*/  SHF.L.U32 R0, R0, R3, RZ ;  /* 0x0000000300007219 */ /* 0x000fe400000006ff */
[----:B------:R-:W-:Y:S02]  /*12f0*/  SEL R5, RZ, 0x1, !P1 ;  /* 0x00000001ff057807 */ /* 0x000fe40004800000 */
[----:B------:R-:W-:-:S05]  /*1300*/  SEL R2, RZ, 0x2, !P1 ;  /* 0x00000002ff027807 */ /* 0x000fca0004800000 */
[----:B------:R-:W-:-:S05]  /*1310*/  IMAD.IADD R2, R5, 0x1, R2 ;  /* 0x0000000105027824 */ /* 0x000fca00078e0202 */
[----:B------:R-:W-:Y:S02]  /*1320*/  PRMT R8, R2, 0x7610, R8 ;  /* 0x0000761002087816 */ /* 0x000fe40000000008 */
.L_x_18:
[----:B------:R-:W-:Y:S05]  /*1330*/  @!P0 BRA `(.L_x_19) ;  /* 0x0000000000b88947 */ /* 0x000fea0003800000 */
[----:B------:R-:W1:Y:S01]  /*1340*/  LDC.64 R4, c[0x0][0xb18] ;  /* 0x0002c600ff047b82 */ /* 0x000e620000000a00 */
[----:B------:R-:W-:-:S07]  /*1350*/  ISETP.NE.AND P0, PT, R9, 0x1, PT ;  /* 0x000000010900780c */ /* 0x000fce0003f05270 */
[----:B------:R-:W2:Y:S08]  /*1360*/  LDC R14, c[0x0][0xb0c] ;  /* 0x0002c300ff0e7b82 */ /* 0x000eb00000000800 */
[----:B------:R-:W3:Y:S08]  /*1370*/  LDC R13, c[0x0][0x370] ;  /* 0x0000dc00ff0d7b82 */ /* 0x000ef00000000800 */
[----:B------:R-:W4:Y:S01]  /*1380*/  LDC R16, c[0x0][0x374] ;  /* 0x0000dd00ff107b82 */ /* 0x000f220000000800 */
[----:B-1----:R-:W-:-:S07]  /*1390*/  ISETP.NE.AND P1, PT, R4, 0x1, PT ;  /* 0x000000010400780c */ /* 0x002fce0003f25270 */
[----:B------:R-:W3:Y:S01]  /*13a0*/  LDC.64 R6, c[0x0][0xb10] ;  /* 0x0002c400ff067b82 */ /* 0x000ee20000000a00 */
[----:B--2---:R-:W-:-:S07]  /*13b0*/  ISETP.NE.AND P2, PT, R14, 0x1, PT ;  /* 0x000000010e00780c */ /* 0x004fce0003f45270 */
[----:B------:R-:W1:Y:S08]  /*13c0*/  LDC R12, c[0x0][0xb20] ;  /* 0x0002c800ff0c7b82 */ /* 0x000e700000000800 */
[----:B------:R-:W2:Y:S01]  /*13d0*/  LDC.64 R2, c[0x0][0xb28] ;  /* 0x0002ca00ff027b82 */ /* 0x000ea20000000a00 */
[----:B----4-:R-:W-:-:S04]  /*13e0*/  IMAD.HI.U32 R15, R16, R5, RZ ;  /* 0x00000005100f7227 */ /* 0x010fc800078e00ff */
[----:B------:R-:W-:-:S04]  /*13f0*/  IMAD.HI.U32 R5, R69, R5, RZ ;  /* 0x0000000545057227 */ /* 0x000fc800078e00ff */
[----:B---3--:R-:W-:-:S04]  /*1400*/  IMAD.HI.U32 R18, R13, R6, RZ ;  /* 0x000000060d127227 */ /* 0x008fc800078e00ff */
[----:B------:R-:W-:Y:S01]  /*1410*/  IMAD.HI.U32 R20, R11, R6, RZ ;  /* 0x000000060b147227 */ /* 0x000fe200078e00ff */
[-C--:B------:R-:W-:Y:S02]  /*1420*/  @P2 SHF.R.U32.HI R13, RZ, R7.reuse, R18 ;  /* 0x00000007ff0d2219 */ /* 0x080fe40000011612 */
[-C--:B-1----:R-:W-:Y:S02]  /*1430*/  @P1 SHF.R.U32.HI R16, RZ, R12.reuse, R15 ;  /* 0x0000000cff101219 */ /* 0x082fe4000001160f */
[----:B------:R-:W-:Y:S02]  /*1440*/  SHF.R.U32.HI R12, RZ, R12, R5 ;  /* 0x0000000cff0c7219 */ /* 0x000fe40000011605 */
[----:B------:R-:W-:Y:S02]  /*1450*/  SHF.R.U32.HI R20, RZ, R7, R20 ;  /* 0x00000007ff147219 */ /* 0x000fe40000011614 */
[----:B------:R-:W-:Y:S01]  /*1460*/  SEL R5, R69, R12, !P1 ;  /* 0x0000000c45057207 */ /* 0x000fe20004800000 */
[----:B--2---:R-:W-:Y:S01]  /*1470*/  IMAD.HI.U32 R18, R16, R2, RZ ;  /* 0x0000000210127227 */ /* 0x004fe200078e00ff */
[----:B------:R-:W-:-:S02]  /*1480*/  SEL R63, R11, R20, !P2 ;  /* 0x000000140b3f7207 */ /* 0x000fc40005000000 */
[----:B------:R-:W-:Y:S01]  /*1490*/  IADD3 R7, PT, PT, -R5, RZ, RZ ;  /* 0x000000ff05077210 */ /* 0x000fe20007ffe1ff */
[----:B------:R-:W-:Y:S01]  /*14a0*/  IMAD.HI.U32 R6, R13, R2, RZ ;  /* 0x000000020d067227 */ /* 0x000fe200078e00ff */
[----:B------:R-:W-:-:S03]  /*14b0*/  @P0 SHF.R.U32.HI R16, RZ, R3, R18 ;  /* 0x00000003ff100219 */ /* 0x000fc60000011612 */
[----:B------:R-:W-:Y:S01]  /*14c0*/  IMAD R7, R4, R7, R69 ;  /* 0x0000000704077224 */ /* 0x000fe200078e0245 */
[----:B------:R-:W-:Y:S01]  /*14d0*/  @P0 SHF.R.U32.HI R13, RZ, R3, R6 ;  /* 0x00000003ff0d0219 */ /* 0x000fe20000011606 */
[----:B------:R-:W-:-:S04]  /*14e0*/  IMAD R16, R16, R9, RZ ;  /* 0x0000000910107224 */ /* 0x000fc800078e02ff */
[----:B------:R-:W-:Y:S01]  /*14f0*/  IMAD R6, R13, R9, RZ ;  /* 0x000000090d067224 */ /* 0x000fe200078e02ff */
[----:B------:R-:W-:-:S04]  /*1500*/  ISETP.GE.AND P1, PT, R5, R16, PT ;  /* 0x000000100500720c */ /* 0x000fc80003f26270 */
[----:B------:R-:W-:Y:S01]  /*1510*/  ISETP.GE.OR P1, PT, R63, R6, P1 ;  /* 0x000000063f00720c */ /* 0x000fe20000f26670 */
[----:B------:R-:W-:-:S05]  /*1520*/  IMAD.HI.U32 R6, R5, R2, RZ ;  /* 0x0000000205067227 */ /* 0x000fca00078e00ff */
[----:B------:R-:W-:-:S04]  /*1530*/  SHF.R.U32.HI R6, RZ, R3, R6 ;  /* 0x00000003ff067219 */ /* 0x000fc80000011606 */
[----:B------:R-:W-:-:S03]  /*1540*/  SEL R6, R5, R6, !P0 ;  /* 0x0000000605067207 */ /* 0x000fc60004000000 */
[----:B------:R-:W-:Y:S01]  /*1550*/  @!P1 IMAD.HI.U32 R12, R63, R2, RZ ;  /* 0x000000023f0c9227 */ /* 0x000fe200078e00ff */
[----:B------:R-:W-:-:S04]  /*1560*/  IADD3 R2, PT, PT, -R6, RZ, RZ ;  /* 0x000000ff06027210 */ /* 0x000fc80007ffe1ff */
[----:B------:R-:W-:Y:S01]  /*1570*/  @!P1 SHF.R.U32.HI R12, RZ, R3, R12 ;  /* 0x00000003ff0c9219 */ /* 0x000fe2000001160c */
[----:B------:R-:W-:-:S03]  /*1580*/  IMAD R2, R9, R2, R5 ;  /* 0x0000000209027224 */ /* 0x000fc600078e0205 */
[----:B------:R-:W-:-:S05]  /*1590*/  @!P1 SEL R3, R63, R12, !P0 ;  /* 0x0000000c3f039207 */ /* 0x000fca0004000000 */
[--C-:B------:R-:W-:Y:S02]  /*15a0*/  @!P1 IMAD.IADD R6, R6, 0x1, -R3.reuse ;  /* 0x0000000106069824 */ /* 0x100fe400078e0a03 */
[----:B------:R-:W-:Y:S01]  /*15b0*/  @!P1 IMAD R3, R2, R13, R3 ;  /* 0x0000000d02039224 */ /* 0x000fe200078e0203 */
[----:B------:R-:W-:Y:S01]  /*15c0*/  IADD3 R2, PT, PT, -R63, RZ, RZ ;  /* 0x000000ff3f027210 */ /* 0x000fe20007ffe1ff */
[----:B------:R-:W-:Y:S02]  /*15d0*/  @!P1 IMAD R5, R6, R9, R63 ;  /* 0x0000000906059224 */ /* 0x000fe400078e023f */
[----:B------:R-:W-:Y:S02]  /*15e0*/  @!P1 IMAD.MOV.U32 R63, RZ, RZ, R3 ;  /* 0x000000ffff3f9224 */ /* 0x000fe400078e0003 */
[----:B------:R-:W-:Y:S02]  /*15f0*/  IMAD R2, R14, R2, R11 ;  /* 0x000000020e027224 */ /* 0x000fe400078e020b */
[----:B------:R-:W-:-:S02]  /*1600*/  IMAD R69, R5, R4, R7 ;  /* 0x0000000405457224 */ /* 0x000fc400078e0207 */
[----:B------:R-:W-:Y:S02]  /*1610*/  IMAD R63, R63, R14, R2 ;  /* 0x0000000e3f3f7224 */ /* 0x000fe400078e0202 */
.L_x_19:
[----:B------:R-:W-:Y:S05]  /*1620*/  BRA.U UP3, `(.L_x_20) ;  /* 0x0000000103407547 */ /* 0x000fea000b800000 */
[----:B------:R-:W1:Y:S08]  /*1630*/  LDC.64 R2, c[0x0][0xb18] ;  /* 0x0002c600ff027b82 */ /* 0x000e700000000a00 */
[----:B------:R-:W2:Y:S08]  /*1640*/  LDC.64 R4, c[0x0][0xb10] ;  /* 0x0002c400ff047b82 */ /* 0x000eb00000000a00 */
[----:B------:R-:W3:Y:S08]  /*1650*/  LDC R6, c[0x0][0xb20] ;  /* 0x0002c800ff067b82 */ /* 0x000ef00000000800 */
[----:B------:R-:W4:Y:S01]  /*1660*/  LDC R12, c[0x0][0xb0c] ;  /* 0x0002c300ff0c7b82 */ /* 0x000f220000000800 */
[----:B-1----:R-:W-:Y:S01]  /*1670*/  IMAD.HI.U32 R3, R69, R3, RZ ;  /* 0x0000000345037227 */ /* 0x002fe200078e00ff */
[----:B------:R-:W-:-:S03]  /*1680*/  ISETP.NE.AND P0, PT, R2, 0x1, PT ;  /* 0x000000010200780c */ /* 0x000fc60003f05270 */
[----:B--2---:R-:W-:-:S05]  /*1690*/  IMAD.HI.U32 R4, R63, R4, RZ ;  /* 0x000000043f047227 */ /* 0x004fca00078e00ff */
[----:B------:R-:W-:Y:S02]  /*16a0*/  SHF.R.U32.HI R4, RZ, R5, R4 ;  /* 0x00000005ff047219 */ /* 0x000fe40000011604 */
[----:B---3--:R-:W-:-:S04]  /*16b0*/  SHF.R.U32.HI R6, RZ, R6, R3 ;  /* 0x00000006ff067219 */ /* 0x008fc80000011603 */
[----:B------:R-:W-:Y:S02]  /*16c0*/  SEL R3, R69, R6, !P0 ;  /* 0x0000000645037207 */ /* 0x000fe40004000000 */
[----:B----4-:R-:W-:-:S04]  /*16d0*/  ISETP.NE.AND P1, PT, R12, 0x1, PT ;  /* 0x000000010c00780c */ /* 0x010fc80003f25270 */
[----:B------:R-:W-:-:S05]  /*16e0*/  SEL R6, R63, R4, !P1 ;  /* 0x000000043f067207 */ /* 0x000fca0004800000 */
[----:B------:R-:W-:Y:S02]  /*16f0*/  IMAD.IADD R4, R3, 0x1, -R6 ;  /* 0x0000000103047824 */ /* 0x000fe400078e0a06 */
[----:B------:R-:W-:Y:S02]  /*1700*/  IMAD.IADD R3, R6, 0x1, -R3 ;  /* 0x0000000106037824 */ /* 0x000fe400078e0a03 */
[----:B------:R-:W-:Y:S02]  /*1710*/  IMAD R63, R4, R12, R63 ;  /* 0x0000000c043f7224 */ /* 0x000fe400078e023f */
[----:B------:R-:W-:Y:S02]  /*1720*/  IMAD R69, R3, R2, R69 ;  /* 0x0000000203457224 */ /* 0x000fe400078e0245 */
.L_x_20:
[----:B------:R-:W-:Y:S05]  /*1730*/  BRA.U !UP1, `(.L_x_21) ;  /* 0x00000001090c7547 */ /* 0x000fea000b800000 */
[----:B------:R-:W-:Y:S01]  /*1740*/  UCGABAR_WAIT ;  /* 0x0000000000007dc7 */ /* 0x000fe20008000000 */
[----:B------:R-:W-:Y:S01]  /*1750*/  CCTL.IVALL ;  /* 0x00000000ff00798f */ /* 0x000fe20002000000 */
[----:B------:R-:W-:Y:S05]  /*1760*/  BRA `(.L_x_22) ;  /* 0x0000000000047947 */ /* 0x000fea0003800000 */
.L_x_21:
[----:B------:R-:W-:Y:S06]  /*1770*/  BAR.SYNC.DEFER_BLOCKING 0x0 ;  /* 0x0000000000007b1d */ /* 0x000fec0000010000 */
.L_x_22:
[----:B------:R-:W-:Y:S05]  /*1780*/  BRA.U UP2, `(.L_x_23) ;  /* 0x0000001d021c7547 */ /* 0x000fea000b800000 */
[----:B------:R-:W1:Y:S01]  /*1790*/  LDCU UR15, c[0x0][0x38c] ;  /* 0x00007180ff0f77ac */ /* 0x000e620008000800 */
[----:B------:R-:W2:Y:S01]  /*17a0*/  LDC R9, c[0x0][0x370] ;  /* 0x0000dc00ff097b82 */ /* 0x000ea20000000800 */
[C---:B------:R-:W-:Y:S01]  /*17b0*/  IMAD.SHL.U32 R17, R11.reuse, 0x10, RZ ;  /* 0x000000100b117824 */ /* 0x040fe200078e00ff */
[----:B------:R-:W-:Y:S01]  /*17c0*/  PLOP3.LUT P1, PT, PT, PT, UP5, 0x80, 0x8 ;  /* 0x000000000008781c */ /* 0x000fe20003f2f058 */
[----:B------:R-:W-:Y:S01]  /*17d0*/  HFMA2 R15, -RZ, RZ, 0, 5.9604644775390625e-08 ;  /* 0x00000001ff0f7431 */ /* 0x000fe200000001ff */
[----:B------:R-:W-:Y:S01]  /*17e0*/  UISETP.NE.AND UP1, UPT, UR10, URZ, UPT ;  /* 0x000000ff0a00728c */ /* 0x000fe2000bf25270 */
[----:B------:R-:W-:Y:S01]  /*17f0*/  HFMA2 R12, -RZ, RZ, 0, 0 ;  /* 0x00000000ff0c7431 */ /* 0x000fe200000001ff */
[----:B------:R-:W-:Y:S01]  /*1800*/  ISETP.NE.AND P4, PT, R10, RZ, P5 ;  /* 0x000000ff0a00720c */ /* 0x000fe20002f85270 */
[----:B------:R-:W-:Y:S01]  /*1810*/  IMAD.SHL.U32 R16, R11, 0x40, RZ ;  /* 0x000000400b107824 */ /* 0x000fe200078e00ff */
[----:B------:R-:W3:Y:S01]  /*1820*/  LDC R0, c[0x0][0x374] ;  /* 0x0000dd00ff007b82 */ /* 0x000ee20000000800 */
[----:B------:R-:W-:Y:S01]  /*1830*/  PLOP3.LUT P1, PT, P1, PT, PT, 0x8, 0x80 ;  /* 0x000000000080781c */ /* 0x000fe20000f2e170 */
[----:B------:R-:W-:Y:S01]  /*1840*/  IMAD.MOV.U32 R14, RZ, RZ, RZ ;  /* 0x000000ffff0e7224 */ /* 0x000fe200078e00ff */
[----:B------:R-:W-:Y:S01]  /*1850*/  MOV R8, 0x1 ;  /* 0x0000000100087802 */ /* 0x000fe20000000f00 */
[----:B------:R-:W-:Y:S01]  /*1860*/  IMAD.MOV.U32 R10, RZ, RZ, RZ ;  /* 0x000000ffff0a7224 */ /* 0x000fe200078e00ff */
[----:B------:R-:W-:Y:S01]  /*1870*/  LOP3.LUT R17, R17, 0x10, RZ, 0xc0, !PT ;  /* 0x0000001011117812 */ /* 0x000fe200078ec0ff */
[----:B------:R-:W4:Y:S01]  /*1880*/  LDCU.64 UR24, c[0x0][0x348] ;  /* 0x00006900ff1877ac */ /* 0x000f220008000a00 */
[----:B-1----:R-:W-:-:S02]  /*1890*/  UIADD3 UR4, UPT, UPT, UR15, 0x3f, URZ ;  /* 0x0000003f0f047890 */ /* 0x002fc4000fffe0ff */
[----:B------:R-:W-:Y:S02]  /*18a0*/  USEL UR7, UR7, 0x2, UP1 ;  /* 0x0000000207077887 */ /* 0x000fe40008800000 */
[----:B------:R-:W-:Y:S01]  /*18b0*/  USHF.R.S32.HI UR22, URZ, 0x1f, UR4 ;  /* 0x0000001fff167899 */ /* 0x000fe20008011404 */
[----:B------:R-:W-:-:S03]  /*18c0*/  UMOV UR13, URZ ;  /* 0x000000ff000d7c82 */ /* 0x000fc60008000000 */
[----:B------:R-:W-:Y:S02]  /*18d0*/  ULEA.HI UR22, UR22, UR4, URZ, 0x6 ;  /* 0x0000000416167291 */ /* 0x000fe4000f8f30ff */
[----:B------:R-:W-:Y:S02]  /*18e0*/  UIADD3 UR4, UPT, UPT, UR15, -0x1, URZ ;  /* 0xffffffff0f047890 */ /* 0x000fe4000fffe0ff */
[----:B------:R-:W-:Y:S02]  /*18f0*/  USHF.R.S32.HI UR22, URZ, 0x6, UR22 ;  /* 0x00000006ff167899 */ /* 0x000fe40008011416 */
[----:B------:R-:W-:Y:S02]  /*1900*/  UISETP.GE.U32.AND UP2, UPT, UR4, -0x7f, UPT ;  /* 0xffffff810400788c */ /* 0x000fe4000bf46070 */
[----:B------:R-:W-:Y:S02]  /*1910*/  UISETP.LT.U32.AND UP0, UPT, UR22, 0x15, UPT ;  /* 0x000000151600788c */ /* 0x000fe4000bf01070 */
[----:B------:R-:W-:-:S02]  /*1920*/  UIADD3 UR15, UPT, UPT, UR15, 0x7e, URZ ;  /* 0x0000007e0f0f7890 */ /* 0x000fc4000fffe0ff */
[----:B------:R-:W-:-:S04]  /*1930*/  USEL UR21, UR22, 0x15, UP0 ;  /* 0x0000001516157887 */ /* 0x000fc80008000000 */
[----:B------:R-:W-:Y:S02]  /*1940*/  UIADD3 UR6, UPT, UPT, UR21, -0x1, URZ ;  /* 0xffffffff15067890 */ /* 0x000fe4000fffe0ff */
[----:B------:R-:W-:Y:S02]  /*1950*/  @UP2 UIADD3 UR6, UPT, UPT, UR21, URZ, URZ ;  /* 0x000000ff15062290 */ /* 0x000fe4000fffe0ff */
[----:B------:R-:W-:Y:S02]  /*1960*/  UIADD3 UR14, UPT, UPT, UR22, -UR21, URZ ;  /* 0x80000015160e7290 */ /* 0x000fe4000fffe0ff */
[----:B------:R-:W-:Y:S02]  /*1970*/  UIADD3 UR5, UPT, UPT, UR6, 0x1, URZ ;  /* 0x0000000106057890 */ /* 0x000fe4000fffe0ff */
[----:B--2-4-:R-:W-:-:S12]  /*1980*/  UIADD3 UR6, UPT, UPT, -UR6, URZ, URZ ;  /* 0x000000ff06067290 */ /* 0x014fd8000fffe1ff */
.L_x_43:
[----:B------:R-:W-:Y:S01]  /*1990*/  UISETP.NE.AND UP0, UPT, UR37, URZ, UPT ;  /* 0x000000ff2500728c */ /* 0x000fe2000bf05270 */
[----:B------:R-:W1:Y:S08]  /*19a0*/  S2UR UR37, SR_CgaCtaId ;  /* 0x00000000002579c3 */ /* 0x000e700000008800 */
[----:B------:R-:W-:Y:S05]  /*19b0*/  BRA.U UP0, `(.L_x_24) ;  /* 0x0000000100347547 */ /* 0x000fea000b800000 */
[----:B------:R-:W2:Y:S01]  /*19c0*/  S2R R2, SR_CgaCtaId ;  /* 0x0000000000027919 */ /* 0x000ea20000008800 */
[----:B------:R-:W-:-:S04]  /*19d0*/  MOV R3, 0x400 ;  /* 0x0000040000037802 */ /* 0x000fc80000000f00 */
[----:B--2---:R-:W-:Y:S02]  /*19e0*/  LEA R3, R2, R3, 0x18 ;  /* 0x0000000302037211 */ /* 0x004fe400078ec0ff */
[----:B------:R-:W-:-:S03]  /*19f0*/  SHF.L.U32 R2, R8, 0x1f, RZ ;  /* 0x0000001f08027819 */ /* 0x000fc600000006ff */
[----:B------:R-:W-:-:S04]  /*1a00*/  IMAD R3, R10, 0x8, R3 ;  /* 0x000000080a037824 */ /* 0x000fc800078e0203 */
[----:B------:R-:W2:Y:S02]  /*1a10*/  SYNCS.PHASECHK.TRANS64.TRYWAIT P0, [R3+URZ+0x1f0], R2 ;  /* 0x0001f002030075a7 */ /* 0x000ea400080011ff */
[----:B--2---:R-:W-:Y:S05]  /*1a20*/  @!P0 BRA `(.L_x_25) ;  /* 0x0000005800388947 */ /* 0x004fea0003800000 */
.L_x_138:
[----:B------:R-:W-:Y:S01]  /*1a30*/  VIADD R10, R10, 0x1 ;  /* 0x000000010a0a7836 */ /* 0x000fe20000000000 */
[----:B------:R2:W-:Y:S04]  /*1a40*/  SYNCS.ARRIVE.TRANS64.A1T0 RZ, [R3+URZ+0x1e0], RZ ;  /* 0x0001e0ff03ff79a7 */ /* 0x0005e800081000ff */
[----:B------:R-:W-:-:S04]  /*1a50*/  ISETP.NE.AND P0, PT, R10, 0x2, PT ;  /* 0x000000020a00780c */ /* 0x000fc80003f05270 */
[----:B------:R-:W-:Y:S02]  /*1a60*/  SEL R10, R10, RZ, P0 ;  /* 0x000000ff0a0a7207 */ /* 0x000fe40000000000 */
[----:B--2---:R-:W-:-:S04]  /*1a70*/  SEL R3, RZ, 0x1, P0 ;  /* 0x00000001ff037807 */ /* 0x004fc80000000000 */
[----:B------:R-:W-:-:S07]  /*1a80*/  LOP3.LUT R8, R8, R3, RZ, 0x3c, !PT ;  /* 0x0000000308087212 */ /* 0x000fce00078e3cff */
.L_x_24:
[----:B------:R-:W-:Y:S01]  /*1a90*/  UMOV UR4, 0x400 ;  /* 0x0000040000047882 */ /* 0x000fe20000000000 */
[----:B------:R-:W-:Y:S01]  /*1aa0*/  LEA.HI R3, R63, R63, RZ, 0x1 ;  /* 0x0000003f3f037211 */ /* 0x000fe200078f08ff */
[----:B-1----:R-:W-:Y:S01]  /*1ab0*/  ULEA UR4, UR37, UR4, 0x18 ;  /* 0x0000000425047291 */ /* 0x002fe2000f8ec0ff */
[----:B------:R-:W-:Y:S01]  /*1ac0*/  SHF.L.U32 R2, R15, 0x1f, RZ ;  /* 0x0000001f0f027819 */ /* 0x000fe200000006ff */
[----:B------:R-:W-:Y:S01]  /*1ad0*/  UISETP.GE.U32.AND UP0, UPT, UR15, 0x7f, UPT ;  /* 0x0000007f0f00788c */ /* 0x000fe2000bf06070 */
[----:B------:R-:W-:Y:S01]  /*1ae0*/  R2UR UR35, R16 ;  /* 0x00000000102372ca */ /* 0x000fe200000e0000 */
[----:B------:R-:W-:Y:S01]  /*1af0*/  ULEA UR8, UR13, UR4, 0x3 ;  /* 0x000000040d087291 */ /* 0x000fe2000f8e18ff */
[----:B------:R-:W-:Y:S01]  /*1b00*/  IMAD.SHL.U32 R3, R3, 0x40, RZ ;  /* 0x0000004003037824 */ /* 0x000fe200078e00ff */
[----:B------:R-:W-:Y:S01]  /*1b10*/  R2UR UR11, R17 ;  /* 0x00000000110b72ca */ /* 0x000fe200000e0000 */
[----:B------:R-:W-:-:S03]  /*1b20*/  UMOV UR23, URZ ;  /* 0x000000ff00177c82 */ /* 0x000fc60008000000 */
[----:B------:R-:W-:-:S03]  /*1b30*/  LOP3.LUT R3, R3, 0xffffff80, RZ, 0xc0, !PT ;  /* 0xffffff8003037812 */ /* 0x000fc600078ec0ff */
[----:B------:R1:W2:Y:S01]  /*1b40*/  SYNCS.PHASECHK.TRANS64.TRYWAIT P0, [UR8+0xa8], R2 ;  /* 0x0000a802ff0075a7 */ /* 0x0002a20008001108 */
[----:B------:R-:W-:Y:S02]  /*1b50*/  R2UR UR9, R3 ;  /* 0x00000000030972ca */ /* 0x000fe400000e0000 */
[----:B------:R-:W-:-:S11]  /*1b60*/  R2UR UR8, R69 ;  /* 0x00000000450872ca */ /* 0x000fd600000e0000 */
[----:B------:R-:W-:Y:S02]  /*1b70*/  ULOP3.LUT UR35, UR9, 0x40, UR35, 0xf8, !UPT ;  /* 0x0000004009237892 */ /* 0x000fe4000f8ef823 */
[----:B------:R-:W-:Y:S01]  /*1b80*/  ULEA UR11, UR8, UR11, 0x5 ;  /* 0x0000000b080b7291 */ /* 0x000fe2000f8e28ff */
[----:B------:R-:W-:Y:S11]  /*1b90*/  BRA.U !UP0, `(.L_x_26) ;  /* 0x0000000108c07547 */ /* 0x000ff6000b800000 */
[----:B------:R-:W-:Y:S01]  /*1ba0*/  UMOV UR16, UR6 ;  /* 0x0000000600107c82 */ /* 0x000fe20008000000 */
[----:B------:R-:W-:Y:S01]  /*1bb0*/  UMOV UR17, UR13 ;  /* 0x0000000d00117c82 */ /* 0x000fe20008000000 */
[----:B------:R-:W-:-:S05]  /*1bc0*/  UMOV UR34, URZ ;  /* 0x000000ff00227c82 */ /* 0x000fca0008000000 */
.L_x_32:
[----:B------:R-:W-:Y:S01]  /*1bd0*/  ULEA UR33, UR17, UR4, 0x3 ;  /* 0x0000000411217291 */ /* 0x000fe2000f8e18ff */
[----:B------:R-:W-:Y:S01]  /*1be0*/  @P5 MOV R3, 0x5000 ;  /* 0x0000500000035802 */ /* 0x000fe20000000f00 */
[----:B-12-4-:R-:W-:Y:S10]  /*1bf0*/  @P0 BRA `(.L_x_27) ;  /* 0x00000000000c0947 */ /* 0x016ff40003800000 */
[----:B------:R-:W-:-:S04]  /*1c00*/  SHF.L.U32 R5, R15, 0x1f, RZ ;  /* 0x0000001f0f057819 */ /* 0x000fc800000006ff */
[----:B------:R-:W2:Y:S02]  /*1c10*/  SYNCS.PHASECHK.TRANS64.TRYWAIT P0, [UR33+0xa8], R5 ;  /* 0x0000a805ff0075a7 */ /* 0x000ea40008001121 */
[----:B--2---:R-:W-:Y:S05]  /*1c20*/  @!P0 BRA `(.L_x_28) ;  /* 0x0000005400cc8947 */ /* 0x004fea0003800000 */
.L_x_27:
[----:B------:R2:W-:Y:S01]  /*1c30*/  @P5 SYNCS.ARRIVE.TRANS64 RZ, [UR33], R3 ;  /* 0x00000003ffff59a7 */ /* 0x0005e20008000021 */
[----:B------:R-:W-:Y:S02]  /*1c40*/  ULOP3.LUT UR8, UR7, 0x2, URZ, 0xfc, !UPT ;  /* 0x0000000207087892 */ /* 0x000fe4000f8efcff */
[----:B------:R-:W-:Y:S02]  /*1c50*/  UIADD3 UR16, UPT, UPT, UR16, 0x1, URZ ;  /* 0x0000000110107890 */ /* 0x000fe4000fffe0ff */
[----:B------:R-:W-:Y:S02]  /*1c60*/  UISETP.NE.AND UP0, UPT, UR8, 0x2, UPT ;  /* 0x000000020800788c */ /* 0x000fe4000bf05270 */
[----:B------:R-:W-:-:S07]  /*1c70*/  UISETP.NE.AND UP2, UPT, UR16, 0x1, UPT ;  /* 0x000000011000788c */ /* 0x000fce000bf45270 */
[----:B------:R-:W-:Y:S05]  /*1c80*/  BRA.U UP0, `(.L_x_29) ;  /* 0x0000000100047547 */ /* 0x000fea000b800000 */
[----:B------:R-:W-:Y:S05]  /*1c90*/  BPT.TRAP 0x1 ;  /* 0x000000040000795c */ /* 0x000fea0000300000 */
.L_x_29:
[----:B------:R-:W-:Y:S04]  /*1ca0*/  BSSY.RECONVERGENT B0, `(.L_x_30) ;  /* 0x0000003000007945 */ /* 0x000fe80003800200 */
[----:B------:R-:W-:Y:S05]  /*1cb0*/  @!P4 BRA `(.L_x_31) ;  /* 0x000000000004c947 */ /* 0x000fea0003800000 */
[----:B------:R-:W-:Y:S05]  /*1cc0*/  BPT.TRAP 0x1 ;  /* 0x000000040000795c */ /* 0x000fea0000300000 */
.L_x_31:
[----:B------:R-:W-:Y:S05]  /*1cd0*/  BSYNC.RECONVERGENT B0 ;  /* 0x0000000000007941 */ /* 0x000fea0003800200 */
.L_x_30:
[----:B------:R-:W-:Y:S02]  /*1ce0*/  UIADD3 UR13, UPT, UPT, UR17, 0x1, URZ ;  /* 0x00000001110d7890 */ /* 0x000fe4000fffe0ff */
[----:B------:R-:W-:Y:S02]  /*1cf0*/  ULEA UR32, UR17, UR4, 0xd ;  /* 0x0000000411207291 */ /* 0x000fe4000f8e68ff */
[----:B------:R-:W-:Y:S02]  /*1d00*/  UISETP.NE.AND UP0, UPT, UR13, 0x15, UPT ;  /* 0x000000150d00788c */ /* 0x000fe4000bf05270 */
[----:B------:R-:W-:Y:S02]  /*1d10*/  UIADD3 UR28, UP1, UPT, UR24, 0x80, URZ ;  /* 0x00000080181c7890 */ /* 0x000fe4000ff3e0ff */
[----:B------:R-:W-:Y:S02]  /*1d20*/  USEL UR9, URZ, 0x1, UP0 ;  /* 0x00000001ff097887 */ /* 0x000fe40008000000 */
[----:B------:R-:W-:-:S02]  /*1d30*/  USEL UR13, UR13, URZ, UP0 ;  /* 0x000000ff0d0d7287 */ /* 0x000fc40008000000 */
[----:B------:R-:W-:Y:S02]  /*1d40*/  UIADD3 UR26, UP0, UPT, UR24, 0x180, URZ ;  /* 0x00000180181a7890 */ /* 0x000fe4000ff1e0ff */
[----:B------:R-:W-:Y:S01]  /*1d50*/  ULEA UR8, UR13, UR4, 0x3 ;  /* 0x000000040d087291 */ /* 0x000fe2000f8e18ff */
[----:B------:R-:W-:Y:S01]  /*1d60*/  LOP3.LUT R15, R15, UR9, RZ, 0x3c, !PT ;  /* 0x000000090f0f7c12 */ /* 0x000fe2000f8e3cff */
[----:B------:R-:W-:Y:S02]  /*1d70*/  ULOP3.LUT UR33, UR33, 0xfefffff8, URZ, 0xc0, !UPT ;  /* 0xfefffff821217892 */ /* 0x000fe4000f8ec0ff */
[----:B------:R-:W-:Y:S01]  /*1d80*/  UIADD3.X UR29, UPT, UPT, URZ, UR25, URZ, UP1, !UPT ;  /* 0x00000019ff1d7290 */ /* 0x000fe20008ffe4ff */
[----:B-1----:R-:W-:Y:S01]  /*1d90*/  SHF.L.U32 R2, R15, 0x1f, RZ ;  /* 0x0000001f0f027819 */ /* 0x002fe200000006ff */
[----:B------:R-:W-:Y:S02]  /*1da0*/  UIADD3 UR32, UPT, UPT, UR32, 0x2600, URZ ;  /* 0x0000260020207890 */ /* 0x000fe4000fffe0ff */
[----:B------:R-:W-:Y:S01]  /*1db0*/  UIADD3.X UR27, UPT, UPT, URZ, UR25, URZ, UP0, !UPT ;  /* 0x00000019ff1b7290 */ /* 0x000fe200087fe4ff */
[----:B------:R4:W1:Y:S01]  /*1dc0*/  SYNCS.PHASECHK.TRANS64.TRYWAIT P0, [UR8+0xa8], R2 ;  /* 0x0000a802ff0075a7 */ /* 0x0008620008001108 */
[----:B------:R-:W-:Y:S01]  /*1dd0*/  ULEA UR8, UR17, UR4, 0xb ;  /* 0x0000000411087291 */ /* 0x000fe2000f8e58ff */
[----:B------:R-:W-:Y:S01]  /*1de0*/  UMOV UR18, 0x0 ;  /* 0x0000000000127882 */ /* 0x000fe20000000000 */
[----:B------:R-:W-:-:S02]  /*1df0*/  UMOV UR19, 0x10000000 ;  /* 0x1000000000137882 */ /* 0x000fc40000000000 */
[----:B------:R-:W-:Y:S01]  /*1e00*/  UIADD3 UR8, UPT, UPT, UR8, 0x2c600, URZ ;  /* 0x0002c60008087890 */ /* 0x000fe2000fffe0ff */
[----:B------:R2:W-:Y:S01]  /*1e10*/  UTMALDG.3D.2CTA [UR32], [UR28], desc[UR18] ;  /* 0x000012201c0075b4 */ /* 0x0005e20008211000 */
[----:B------:R-:W-:Y:S01]  /*1e20*/  UMOV UR10, UR34 ;  /* 0x00000022000a7c82 */ /* 0x000fe20008000000 */
[----:B------:R-:W-:Y:S01]  /*1e30*/  UMOV UR12, UR36 ;  /* 0x00000024000c7c82 */ /* 0x000fe20008000000 */
[----:B------:R-:W-:Y:S01]  /*1e40*/  UMOV UR9, UR33 ;  /* 0x0000002100097c82 */ /* 0x000fe20008000000 */
[----:B------:R-:W-:Y:S01]  /*1e50*/  UMOV UR23, UR5 ;  /* 0x0000000500177c82 */ /* 0x000fe20008000000 */
[----:B------:R-:W-:-:S03]  /*1e60*/  UMOV UR17, UR13 ;  /* 0x0000000d00117c82 */ /* 0x000fc60008000000 */
[----:B------:R4:W-:Y:S01]  /*1e70*/  UTMALDG.3D.2CTA [UR8], [UR26], desc[UR18] ;  /* 0x000012081a0075b4 */ /* 0x0009e20008211000 */
[----:B--2---:R-:W-:Y:S01]  /*1e80*/  UIADD3 UR34, UPT, UPT, UR34, 0x40, URZ ;  /* 0x0000004022227890 */ /* 0x004fe2000fffe0ff */
[----:B------:R-:W-:Y:S11]  /*1e90*/  BRA.U UP2, `(.L_x_32) ;  /* 0xfffffffd024c7547 */ /* 0x000ff6000b83ffff */
.L_x_26:
[----:B----4-:R-:W-:Y:S01]  /*1ea0*/  ULEA UR8, UR13, UR4, 0x3 ;  /* 0x000000040d087291 */ /* 0x010fe2000f8e18ff */
[----:B-1----:R-:W-:Y:S01]  /*1eb0*/  SHF.L.U32 R2, R15, 0x1f, RZ ;  /* 0x0000001f0f027819 */ /* 0x002fe200000006ff */
[----:B------:R-:W-:Y:S01]  /*1ec0*/  @!P1 SYNCS.ARRIVE.TRANS64.A1T0 RZ, [UR4+0x178], RZ ;  /* 0x000178ffffff99a7 */ /* 0x000fe20008100004 */
[----:B------:R-:W-:-:S06]  /*1ed0*/  UISETP.GT.AND UP0, UPT, UR22, UR21, UPT ;  /* 0x000000151600728c */ /* 0x000fcc000bf04270 */
[----:B--2---:R1:W2:Y:S03]  /*1ee0*/  SYNCS.PHASECHK.TRANS64.TRYWAIT P0, [UR8+0xa8], R2 ;  /* 0x0000a802ff0075a7 */ /* 0x0042a60008001108 */
[----:B------:R-:W-:Y:S05]  /*1ef0*/  BRA.U !UP0, `(.L_x_33) ;  /* 0x0000000108c07547 */ /* 0x000fea000b800000 */
[----:B------:R-:W-:Y:S01]  /*1f00*/  UIADD3 UR26, UPT, UPT, UR14, UR23, URZ ;  /* 0x000000170e1a7290 */ /* 0x000fe2000fffe0ff */
[----:B------:R-:W-:-:S11]  /*1f10*/  UMOV UR27, UR13 ;  /* 0x0000000d001b7c82 */ /* 0x000fd60008000000 */
.L_x_39:
[----:B------:R-:W-:Y:S01]  /*1f20*/  ULEA UR17, UR27, UR4, 0x3 ;  /* 0x000000041b117291 */ /* 0x000fe2000f8e18ff */
[----:B--2---:R-:W-:Y:S01]  /*1f30*/  @P5 MOV R3, 0x5000 ;  /* 0x0000500000035802 */ /* 0x004fe20000000f00 */
[----:B-12---:R-:W-:Y:S10]  /*1f40*/  @P0 BRA `(.L_x_34) ;  /* 0x00000000000c0947 */ /* 0x006ff40003800000 */
[----:B------:R-:W-:-:S04]  /*1f50*/  SHF.L.U32 R5, R15, 0x1f, RZ ;  /* 0x0000001f0f057819 */ /* 0x000fc800000006ff */
[----:B------:R-:W2:Y:S02]  /*1f60*/  SYNCS.PHASECHK.TRANS64.TRYWAIT P0, [UR17+0xa8], R5 ;  /* 0x0000a805ff0075a7 */ /* 0x000ea40008001111 */
[----:B--2---:R-:W-:Y:S05]  /*1f70*/  @!P0 BRA `(.L_x_35) ;  /* 0x0000005400108947 */ /* 0x004fea0003800000 */
.L_x_34:
[----:B------:R2:W-:Y:S01]  /*1f80*/  @P5 SYNCS.ARRIVE.TRANS64 RZ, [UR17], R3 ;  /* 0x00000003ffff59a7 */ /* 0x0005e20008000011 */
[----:B------:R-:W-:-:S04]  /*1f90*/  ULOP3.LUT UR8, UR7, 0x2, URZ, 0xfc, !UPT ;  /* 0x0000000207087892 */ /* 0x000fc8000f8efcff */
[----:B------:R-:W-:-:S09]  /*1fa0*/  UISETP.NE.AND UP0, UPT, UR8, 0x2, UPT ;  /* 0x000000020800788c */ /* 0x000fd2000bf05270 */
[----:B------:R-:W-:Y:S05]  /*1fb0*/  BRA.U UP0, `(.L_x_36) ;  /* 0x0000000100047547 */ /* 0x000fea000b800000 */
[----:B------:R-:W-:Y:S05]  /*1fc0*/  BPT.TRAP 0x1 ;  /* 0x000000040000795c */ /* 0x000fea0000300000 */
.L_x_36:
[----:B------:R-:W-:Y:S04]  /*1fd0*/  BSSY.RECONVERGENT B0, `(.L_x_37) ;  /* 0x0000003000007945 */ /* 0x000fe80003800200 */
[----:B------:R-:W-:Y:S05]  /*1fe0*/  @!P4 BRA `(.L_x_38) ;  /* 0x000000000004c947 */ /* 0x000fea0003800000 */
[----:B------:R-:W-:Y:S05]  /*1ff0*/  BPT.TRAP 0x1 ;  /* 0x000000040000795c */ /* 0x000fea0000300000 */
.L_x_38:
[----:B------:R-:W-:Y:S05]  /*2000*/  BSYNC.RECONVERGENT B0 ;  /* 0x0000000000007941 */ /* 0x000fea0003800200 */
.L_x_37:
        /* <DEDUP_REMOVED lines=9> */
[----:B------:R-:W-:Y:S02]  /*20a0*/  USHF.L.U32 UR18, UR23, 0x6, URZ ;  /* 0x0000000617127899 */ /* 0x000fe400080006ff */
[----:B------:R-:W-:Y:S01]  /*20b0*/  ULOP3.LUT UR17, UR17, 0xfefffff8, URZ, 0xc0, !UPT ;  /* 0xfefffff811117892 */ /* 0x000fe2000f8ec0ff */
[----:B-1----:R-:W-:Y:S01]  /*20c0*/  SHF.L.U32 R2, R15, 0x1f, RZ ;  /* 0x0000001f0f027819 */ /* 0x002fe200000006ff */
[----:B------:R-:W-:Y:S02]  /*20d0*/  UIADD3 UR16, UPT, UPT, UR16, 0x2600, URZ ;  /* 0x0000260010107890 */ /* 0x000fe4000fffe0ff */
[----:B------:R-:W-:Y:S01]  /*20e0*/  UIADD3.X UR33, UPT, UPT, URZ, UR25, URZ, UP1, !UPT ;  /* 0x00000019ff217290 */ /* 0x000fe20008ffe4ff */
[----:B------:R4:W1:Y:S01]  /*20f0*/  SYNCS.PHASECHK.TRANS64.TRYWAIT P0, [UR8+0xa8], R2 ;  /* 0x0000a802ff0075a7 */ /* 0x0008620008001108 */
[----:B------:R-:W-:-:S02]  /*2100*/  ULEA UR8, UR27, UR4, 0xb ;  /* 0x000000041b087291 */ /* 0x000fc4000f8e58ff */
[----:B------:R-:W-:Y:S02]  /*2110*/  UIADD3.X UR31, UPT, UPT, URZ, UR25, URZ, UP0, !UPT ;  /* 0x00000019ff1f7290 */ /* 0x000fe400087fe4ff */
[----:B------:R-:W-:Y:S01]  /*2120*/  UIADD3 UR8, UPT, UPT, UR8, 0x2c600, URZ ;  /* 0x0002c60008087890 */ /* 0x000fe2000fffe0ff */
[----:B------:R-:W-:Y:S01]  /*2130*/  UMOV UR28, 0x0 ;  /* 0x00000000001c7882 */ /* 0x000fe20000000000 */
[----:B------:R-:W-:Y:S01]  /*2140*/  UMOV UR29, 0x10000000 ;  /* 0x10000000001d7882 */ /* 0x000fe20000000000 */
[----:B------:R-:W-:Y:S01]  /*2150*/  UMOV UR19, UR35 ;  /* 0x0000002300137c82 */ /* 0x000fe20008000000 */
[----:B------:R-:W-:Y:S01]  /*2160*/  UMOV UR20, UR36 ;  /* 0x0000002400147c82 */ /* 0x000fe20008000000 */
[----:B------:R-:W-:Y:S01]  /*2170*/  UMOV UR12, UR36 ;  /* 0x00000024000c7c82 */ /* 0x000fe20008000000 */
[----:B------:R-:W-:Y:S01]  /*2180*/  UMOV UR9, UR17 ;  /* 0x0000001100097c82 */ /* 0x000fe20008000000 */
[----:B------:R-:W-:Y:S01]  /*2190*/  UMOV UR10, UR18 ;  /* 0x00000012000a7c82 */ /* 0x000fe20008000000 */
[----:B------:R4:W-:Y:S01]  /*21a0*/  UTMALDG.3D.2CTA [UR16], [UR32], desc[UR28] ;  /* 0x00001c10200075b4 */ /* 0x0009e20008211000 */
[----:B------:R-:W-:Y:S01]  /*21b0*/  UIADD3 UR23, UPT, UPT, UR23, 0x1, URZ ;  /* 0x0000000117177890 */ /* 0x000fe2000fffe0ff */
[----:B------:R-:W-:-:S03]  /*21c0*/  UMOV UR27, UR13 ;  /* 0x0000000d001b7c82 */ /* 0x000fc60008000000 */
[----:B------:R-:W-:Y:S01]  /*21d0*/  UISETP.NE.AND UP0, UPT, UR23, UR26, UPT ;  /* 0x0000001a1700728c */ /* 0x000fe2000bf05270 */
[----:B------:R4:W-:Y:S08]  /*21e0*/  UTMALDG.3D.2CTA [UR8], [UR30], desc[UR28] ;  /* 0x00001c081e0075b4 */ /* 0x0009f00008211000 */
[----:B----4-:R-:W-:Y:S05]  /*21f0*/  BRA.U UP0, `(.L_x_39) ;  /* 0xfffffffd00487547 */ /* 0x010fea000b83ffff */
.L_x_33:
[----:B-1----:R-:W-:Y:S01]  /*2200*/  LEA R2, R14, UR4, 0x3 ;  /* 0x000000040e027c11 */ /* 0x002fe2000f8e18ff */
[----:B------:R-:W-:Y:S01]  /*2210*/  NOP ;  /* 0x0000000000007918 */ /* 0x000fe20000000000 */
[----:B--2---:R-:W-:Y:S02]  /*2220*/  SHF.L.U32 R3, R12, 0x1f, RZ ;  /* 0x0000001f0c037819 */ /* 0x004fe400000006ff */
[----:B------:R-:W-:Y:S02]  /*2230*/  LEA R4, R14, UR4, 0x4 ;  /* 0x000000040e047c11 */ /* 0x000fe4000f8e20ff */
[----:B------:R-:W1:Y:S02]  /*2240*/  SYNCS.PHASECHK.TRANS64.TRYWAIT P0, [R2+URZ+0x180], R3 ;  /* 0x00018003020075a7 */ /* 0x000e6400080011ff */
[----:B-1----:R-:W-:Y:S05]  /*2250*/  @!P0 BRA `(.L_x_40) ;  /* 0x0000005000708947 */ /* 0x002fea0003800000 */
.L_x_141:
[----:B------:R-:W2:Y:S01]  /*2260*/  LDS.128 R4, [R4+0x210] ;  /* 0x0002100004047984 */ /* 0x000ea20000000c00 */
[----:B------:R-:W-:Y:S01]  /*2270*/  ISETP.GE.AND P0, PT, R26, 0x1, PT ;  /* 0x000000011a00780c */ /* 0x000fe20003f06270 */
[----:B-1----:R-:W-:Y:S01]  /*2280*/  VIADD R2, R2, 0x190 ;  /* 0x0000019002027836 */ /* 0x002fe20000000000 */
[----:B------:R-:W-:Y:S01]  /*2290*/  @!PT LDS RZ, [RZ] ;  /* 0x00000000fffff984 */ /* 0x000fe20000000800 */
[----:B------:R-:W-:Y:S01]  /*22a0*/  @!PT LDS RZ, [RZ] ;  /* 0x00000000fffff984 */ /* 0x000fe20000000800 */
[----:B------:R-:W-:Y:S01]  /*22b0*/  @!PT LDS RZ, [RZ] ;  /* 0x00000000fffff984 */ /* 0x000fe20000000800 */
[----:B------:R-:W-:Y:S01]  /*22c0*/  @!PT LDS RZ, [RZ] ;  /* 0x00000000fffff984 */ /* 0x000fe20000000800 */
[----:B------:R1:W-:Y:S06]  /*22d0*/  MEMBAR.ALL.CTA ;  /* 0x0000000000007992 */ /* 0x0003ec0000008000 */
[----:B-1----:R-:W1:Y:S01]  /*22e0*/  FENCE.VIEW.ASYNC.S ;  /* 0x00000000000073c6 */ /* 0x002e620000000000 */
[----:B------:R-:W-:-:S04]  /*22f0*/  PRMT R2, RZ, 0x654, R2 ;  /* 0x00000654ff027816 */ /* 0x000fc80000000002 */
[----:B-1----:R1:W-:Y:S01]  /*2300*/  SYNCS.ARRIVE.TRANS64.RED.A1T0 RZ, [R2+URZ], RZ ;  /* 0x000000ff02ff79a7 */ /* 0x0023e200081004ff */
[----:B--2---:R-:W-:-:S13]  /*2310*/  LOP3.LUT P2, RZ, R6, 0x1, RZ, 0xc0, !PT ;  /* 0x0000000106ff7812 */ /* 0x004fda000784c0ff */
[----:B------:R-:W-:Y:S01]  /*2320*/  @P2 SHF.R.U32.HI R3, RZ, 0x10, R5 ;  /* 0x00000010ff032819 */ /* 0x000fe20000011605 */
[----:B------:R-:W-:Y:S01]  /*2330*/  VOTEU.ANY UP0, P2 ;  /* 0x0000000000ff7886 */ /* 0x000fe20001000100 */
[----:B------:R-:W-:Y:S02]  /*2340*/  @P2 MOV R13, R4 ;  /* 0x00000004000d2202 */ /* 0x000fe40000000f00 */
[----:B------:R-:W-:Y:S02]  /*2350*/  @P2 R2UR.BROADCAST UR8, R3 ;  /* 0x00000000030822ca */ /* 0x000fe400008e0000 */
[----:B------:R-:W-:-:S11]  /*2360*/  @P2 LOP3.LUT R11, R5, 0xffff, RZ, 0xc0, !PT ;  /* 0x0000ffff050b2812 */ /* 0x000fd600078ec0ff */
[----:B------:R-:W-:Y:S01]  /*2370*/  @UP0 UMOV UR36, UR8 ;  /* 0x0000000800240c82 */ /* 0x000fe20008000000 */
[----:B-1----:R-:W-:Y:S05]  /*2380*/  @!P0 BRA `(.L_x_41) ;  /* 0x0000000000b88947 */ /* 0x002fea0003800000 */
[----:B------:R-:W3:Y:S01]  /*2390*/  LDC.64 R4, c[0x0][0xb18] ;  /* 0x0002c600ff047b82 */ /* 0x000ee20000000a00 */
[----:B------:R-:W-:-:S07]  /*23a0*/  ISETP.NE.AND P3, PT, R26, 0x1, PT ;  /* 0x000000011a00780c */ /* 0x000fce0003f65270 */
[----:B------:R-:W1:Y:S08]  /*23b0*/  LDC.64 R6, c[0x0][0xb10] ;  /* 0x0002c400ff067b82 */ /* 0x000e700000000a00 */
[----:B------:R-:W2:Y:S08]  /*23c0*/  LDC R18, c[0x0][0xb20] ;  /* 0x0002c800ff127b82 */ /* 0x000eb00000000800 */
[----:B------:R-:W4:Y:S01]  /*23d0*/  LDC R20, c[0x0][0xb0c] ;  /* 0x0002c300ff147b82 */ /* 0x000f220000000800 */
[----:B---3--:R-:W-:Y:S01]  /*23e0*/  IMAD.HI.U32 R19, R0, R5, RZ ;  /* 0x0000000500137227 */ /* 0x008fe200078e00ff */
[----:B------:R-:W-:-:S03]  /*23f0*/  ISETP.NE.AND P0, PT, R4, 0x1, PT ;  /* 0x000000010400780c */ /* 0x000fc60003f05270 */
[----:B------:R-:W-:-:S03]  /*2400*/  IMAD.HI.U32 R5, R11, R5, RZ ;  /* 0x000000050b057227 */ /* 0x000fc600078e00ff */
[----:B------:R-:W3:Y:S01]  /*2410*/  LDC.64 R2, c[0x0][0xb28] ;  /* 0x0002ca00ff027b82 */ /* 0x000ee20000000a00 */
[----:B-1----:R-:W-:-:S04]  /*2420*/  IMAD.HI.U32 R22, R9, R6, RZ ;  /* 0x0000000609167227 */ /* 0x002fc800078e00ff */
[----:B------:R-:W-:Y:S01]  /*2430*/  IMAD.HI.U32 R24, R13, R6, RZ ;  /* 0x000000060d187227 */ /* 0x000fe200078e00ff */
[----:B------:R-:W-:Y:S02]  /*2440*/  SHF.R.U32.HI R22, RZ, R7, R22 ;  /* 0x00000007ff167219 */ /* 0x000fe40000011616 */
[-C--:B--2---:R-:W-:Y:S02]  /*2450*/  SHF.R.U32.HI R19, RZ, R18.reuse, R19 ;  /* 0x00000012ff137219 */ /* 0x084fe40000011613 */
[----:B------:R-:W-:Y:S02]  /*2460*/  SHF.R.U32.HI R18, RZ, R18, R5 ;  /* 0x00000012ff127219 */ /* 0x000fe40000011605 */
[----:B------:R-:W-:Y:S02]  /*2470*/  SEL R19, R0, R19, !P0 ;  /* 0x0000001300137207 */ /* 0x000fe40004000000 */
[----:B------:R-:W-:Y:S02]  /*2480*/  SHF.R.U32.HI R24, RZ, R7, R24 ;  /* 0x00000007ff187219 */ /* 0x000fe40000011618 */
[----:B----4-:R-:W-:-:S02]  /*2490*/  ISETP.NE.AND P1, PT, R20, 0x1, PT ;  /* 0x000000011400780c */ /* 0x010fc40003f25270 */
[----:B------:R-:W-:Y:S02]  /*24a0*/  SEL R5, R11, R18, !P0 ;  /* 0x000000120b057207 */ /* 0x000fe40004000000 */
[----:B------:R-:W-:Y:S02]  /*24b0*/  SEL R21, R9, R22, !P1 ;  /* 0x0000001609157207 */ /* 0x000fe40004800000 */
[----:B------:R-:W-:Y:S01]  /*24c0*/  SEL R7, R13, R24, !P1 ;  /* 0x000000180d077207 */ /* 0x000fe20004800000 */
[----:B---3--:R-:W-:-:S04]  /*24d0*/  IMAD.HI.U32 R22, R19, R2, RZ ;  /* 0x0000000213167227 */ /* 0x008fc800078e00ff */
[----:B------:R-:W-:Y:S01]  /*24e0*/  IMAD.HI.U32 R6, R21, R2, RZ ;  /* 0x0000000215067227 */ /* 0x000fe200078e00ff */
[----:B------:R-:W-:-:S04]  /*24f0*/  @P3 SHF.R.U32.HI R19, RZ, R3, R22 ;  /* 0x00000003ff133219 */ /* 0x000fc80000011616 */
        /* <DEDUP_REMOVED lines=8> */
[----:B------:R-:W-:-:S04]  /*2580*/  @!P0 IMAD.HI.U32 R18, R7, R2, RZ ;  /* 0x0000000207128227 */ /* 0x000fc800078e00ff */
[----:B------:R-:W-:Y:S01]  /*2590*/  IMAD.MOV R2, RZ, RZ, -R6 ;  /* 0x000000ffff027224 */ /* 0x000fe200078e0a06 */
[----:B------:R-:W-:-:S03]  /*25a0*/  @!P0 SHF.R.U32.HI R18, RZ, R3, R18 ;  /* 0x00000003ff128219 */ /* 0x000fc60000011612 */
[----:B------:R-:W-:Y:S01]  /*25b0*/  IMAD R2, R26, R2, R5 ;  /* 0x000000021a027224 */ /* 0x000fe200078e0205 */
[----:B------:R-:W-:Y:S02]  /*25c0*/  @!P0 SEL R3, R7, R18, !P3 ;  /* 0x0000001207038207 */ /* 0x000fe40005800000 */
[----:B------:R-:W-:-:S03]  /*25d0*/  IADD3 R18, PT, PT, -R5, RZ, RZ ;  /* 0x000000ff05127210 */ /* 0x000fc60007ffe1ff */
[--C-:B------:R-:W-:Y:S02]  /*25e0*/  @!P0 IMAD.IADD R6, R6, 0x1, -R3.reuse ;  /* 0x0000000106068824 */ /* 0x100fe400078e0a03 */
[----:B------:R-:W-:Y:S01]  /*25f0*/  @!P0 IMAD R3, R2, R21, R3 ;  /* 0x0000001502038224 */ /* 0x000fe200078e0203 */
[----:B------:R-:W-:Y:S01]  /*2600*/  IADD3 R2, PT, PT, -R7, RZ, RZ ;  /* 0x000000ff07027210 */ /* 0x000fe20007ffe1ff */
[----:B------:R-:W-:Y:S02]  /*2610*/  @!P0 IMAD R5, R26, R6, R7 ;  /* 0x000000061a058224 */ /* 0x000fe400078e0207 */
[----:B------:R-:W-:Y:S02]  /*2620*/  IMAD R11, R4, R18, R11 ;  /* 0x00000012040b7224 */ /* 0x000fe400078e020b */
[----:B------:R-:W-:Y:S02]  /*2630*/  @!P0 IMAD.MOV.U32 R7, RZ, RZ, R3 ;  /* 0x000000ffff078224 */ /* 0x000fe400078e0003 */
[----:B------:R-:W-:-:S02]  /*2640*/  IMAD R2, R20, R2, R13 ;  /* 0x0000000214027224 */ /* 0x000fc400078e020d */
[----:B------:R-:W-:Y:S02]  /*2650*/  IMAD R11, R5, R4, R11 ;  /* 0x00000004050b7224 */ /* 0x000fe400078e020b */
[----:B------:R-:W-:Y:S02]  /*2660*/  IMAD R13, R7, R20, R2 ;  /* 0x00000014070d7224 */ /* 0x000fe400078e0202 */
.L_x_41:
[----:B------:R-:W1:Y:S02]  /*2670*/  LDCU UR8, c[0x0][0xb30] ;  /* 0x00016600ff0877ac */ /* 0x000e640008000800 */
[----:B-1----:R-:W-:-:S09]  /*2680*/  UISETP.NE.AND UP0, UPT, UR8, 0x1, UPT ;  /* 0x000000010800788c */ /* 0x002fd2000bf05270 */
[----:B------:R-:W-:Y:S05]  /*2690*/  BRA.U UP0, `(.L_x_42) ;  /* 0x0000000100407547 */ /* 0x000fea000b800000 */
[----:B------:R-:W1:Y:S08]  /*26a0*/  LDC.64 R4, c[0x0][0xb10] ;  /* 0x0002c400ff047b82 */ /* 0x000e700000000a00 */
[----:B------:R-:W2:Y:S08]  /*26b0*/  LDC.64 R2, c[0x0][0xb18] ;  /* 0x0002c600ff027b82 */ /* 0x000eb00000000a00 */
[----:B------:R-:W4:Y:S08]  /*26c0*/  LDC R6, c[0x0][0xb20] ;  /* 0x0002c800ff067b82 */ /* 0x000f300000000800 */
[----:B------:R-:W3:Y:S01]  /*26d0*/  LDC R18, c[0x0][0xb0c] ;  /* 0x0002c300ff127b82 */ /* 0x000ee20000000800 */
[----:B-1----:R-:W-:-:S05]  /*26e0*/  IMAD.HI.U32 R4, R13, R4, RZ ;  /* 0x000000040d047227 */ /* 0x002fca00078e00ff */
[----:B------:R-:W-:Y:S01]  /*26f0*/  SHF.R.U32.HI R4, RZ, R5, R4 ;  /* 0x00000005ff047219 */ /* 0x000fe20000011604 */
[----:B--2---:R-:W-:Y:S01]  /*2700*/  IMAD.HI.U32 R3, R11, R3, RZ ;  /* 0x000000030b037227 */ /* 0x004fe200078e00ff */
[----:B------:R-:W-:-:S04]  /*2710*/  ISETP.NE.AND P0, PT, R2, 0x1, PT ;  /* 0x000000010200780c */ /* 0x000fc80003f05270 */
[----:B----4-:R-:W-:-:S04]  /*2720*/  SHF.R.U32.HI R6, RZ, R6, R3 ;  /* 0x00000006ff067219 */ /* 0x010fc80000011603 */
[----:B------:R-:W-:Y:S02]  /*2730*/  SEL R3, R11, R6, !P0 ;  /* 0x000000060b037207 */ /* 0x000fe40004000000 */
[----:B---3--:R-:W-:-:S04]  /*2740*/  ISETP.NE.AND P1, PT, R18, 0x1, PT ;  /* 0x000000011200780c */ /* 0x008fc80003f25270 */
[----:B------:R-:W-:-:S05]  /*2750*/  SEL R4, R13, R4, !P1 ;  /* 0x000000040d047207 */ /* 0x000fca0004800000 */
[----:B------:R-:W-:Y:S02]  /*2760*/  IMAD.IADD R5, R3, 0x1, -R4 ;  /* 0x0000000103057824 */ /* 0x000fe400078e0a04 */
[----:B------:R-:W-:Y:S02]  /*2770*/  IMAD.IADD R3, R4, 0x1, -R3 ;  /* 0x0000000104037824 */ /* 0x000fe400078e0a03 */
[----:B------:R-:W-:Y:S02]  /*2780*/  IMAD R13, R5, R18, R13 ;  /* 0x00000012050d7224 */ /* 0x000fe400078e020d */
[----:B------:R-:W-:-:S07]  /*2790*/  IMAD R11, R3, R2, R11 ;  /* 0x00000002030b7224 */ /* 0x000fce00078e020b */
.L_x_42:
[----:B------:R-:W-:Y:S01]  /*27a0*/  VIADD R14, R14, 0x1 ;  /* 0x000000010e0e7836 */ /* 0x000fe20000000000 */
[----:B------:R-:W-:Y:S01]  /*27b0*/  PLOP3.LUT P1, PT, PT, PT, PT, 0x80, 0x8 ;  /* 0x000000000008781c */ /* 0x000fe20003f2f070 */
[----:B------:R-:W-:Y:S02]  /*27c0*/  IMAD.IADD R63, R13, 0x1, R68 ;  /* 0x000000010d3f7824 */ /* 0x000fe400078e0244 */
[----:B------:R-:W-:Y:S01]  /*27d0*/  IMAD.IADD R69, R11, 0x1, R62 ;  /* 0x000000010b457824 */ /* 0x000fe200078e023e */
[----:B------:R-:W-:-:S04]  /*27e0*/  ISETP.NE.AND P0, PT, R14, 0x2, PT ;  /* 0x000000020e00780c */ /* 0x000fc80003f05270 */
[----:B------:R-:W-:Y:S02]  /*27f0*/  SEL R3, RZ, 0x1, P0 ;  /* 0x00000001ff037807 */ /* 0x000fe40000000000 */
[----:B------:R-:W-:Y:S02]  /*2800*/  SEL R14, R14, RZ, P0 ;  /* 0x000000ff0e0e7207 */ /* 0x000fe40000000000 */
[----:B------:R-:W-:Y:S01]  /*2810*/  LOP3.LUT R12, R12, R3, RZ, 0x3c, !PT ;  /* 0x000000030c0c7212 */ /* 0x000fe200078e3cff */
[----:B------:R-:W-:Y:S06]  /*2820*/  @P2 BRA `(.L_x_43) ;  /* 0xfffffff000582947 */ /* 0x000fec000383ffff */
[----:B------:R-:W-:Y:S01]  /*2830*/  UIADD3 UR4, UPT, UPT, UR4, 0xa8, URZ ;  /* 0x000000a804047890 */ /* 0x000fe2000fffe0ff */
[----:B------:R-:W-:-:S03]  /*2840*/  SHF.L.U32 R3, R15, 0x1f, RZ ;  /* 0x0000001f0f037819 */ /* 0x000fc600000006ff */
[----:B------:R-:W-:-:S09]  /*2850*/  ULEA UR5, UR13, UR4, 0x3 ;  /* 0x000000040d057291 */ /* 0x000fd2000f8e18ff */
[----:B------:R-:W1:Y:S02]  /*2860*/  SYNCS.PHASECHK.TRANS64.TRYWAIT P0, [UR5], R3 ;  /* 0x00000003ff0075a7 */ /* 0x000e640008001105 */
[----:B-1----:R-:W-:Y:S05]  /*2870*/  @!P0 BRA `(.L_x_44) ;  /* 0x0000004800fc8947 */ /* 0x002fea0003800000 */
.L_x_143:
[----:B------:R-:W-:-:S04]  /*2880*/  UIADD3 UR6, UPT, UPT, UR13, 0x1, URZ ;  /* 0x000000010d067890 */ /* 0x000fc8000fffe0ff */
[----:B------:R-:W-:-:S04]  /*2890*/  UISETP.NE.AND UP0, UPT, UR6, 0x15, UPT ;  /* 0x000000150600788c */ /* 0x000fc8000bf05270 */
[----:B------:R-:W-:Y:S02]  /*28a0*/  USEL UR7, URZ, 0x1, UP0 ;  /* 0x00000001ff077887 */ /* 0x000fe40008000000 */
[----:B------:R-:W-:-:S04]  /*28b0*/  USEL UR6, UR6, URZ, UP0 ;  /* 0x000000ff06067287 */ /* 0x000fc80008000000 */
[----:B------:R-:W-:Y:S01]  /*28c0*/  ULEA UR5, UR6, UR4, 0x3 ;  /* 0x0000000406057291 */ /* 0x000fe2000f8e18ff */
[----:B------:R-:W-:-:S04]  /*28d0*/  LOP3.LUT R2, R15, UR7, RZ, 0x3c, !PT ;  /* 0x000000070f027c12 */ /* 0x000fc8000f8e3cff */
[----:B-1----:R-:W-:-:S04]  /*28e0*/  SHF.L.U32 R3, R2, 0x1f, RZ ;  /* 0x0000001f02037819 */ /* 0x002fc800000006ff */
[----:B------:R-:W1:Y:S02]  /*28f0*/  SYNCS.PHASECHK.TRANS64.TRYWAIT P0, [UR5], R3 ;  /* 0x00000003ff0075a7 */ /* 0x000e640008001105 */
[----:B-1----:R-:W-:Y:S05]  /*2900*/  @!P0 BRA `(.L_x_45) ;  /* 0x0000004800f08947 */ /* 0x002fea0003800000 */
.L_x_145:
        /* <DEDUP_REMOVED lines=9> */
.L_x_147:
        /* <DEDUP_REMOVED lines=9> */
.L_x_149:
        /* <DEDUP_REMOVED lines=9> */
.L_x_151:
        /* <DEDUP_REMOVED lines=9> */
.L_x_153:
        /* <DEDUP_REMOVED lines=9> */
.L_x_155:
        /* <DEDUP_REMOVED lines=9> */
.L_x_157:
        /* <DEDUP_REMOVED lines=9> */
.L_x_159:
        /* <DEDUP_REMOVED lines=9> */
.L_x_161:
        /* <DEDUP_REMOVED lines=9> */
.L_x_163:
        /* <DEDUP_REMOVED lines=9> */
.L_x_165:
        /* <DEDUP_REMOVED lines=9> */
.L_x_167:
        /* <DEDUP_REMOVED lines=9> */
.L_x_169:
        /* <DEDUP_REMOVED lines=9> */
.L_x_171:
        /* <DEDUP_REMOVED lines=9> */
.L_x_173:
        /* <DEDUP_REMOVED lines=9> */
.L_x_175:
        /* <DEDUP_REMOVED lines=9> */
.L_x_177:
        /* <DEDUP_REMOVED lines=9> */
.L_x_179:
        /* <DEDUP_REMOVED lines=9> */
.L_x_181:
[----:B------:R-:W-:-:S04]  /*3330*/  UIADD3 UR6, UPT, UPT, UR6, 0x1, URZ ;  /* 0x0000000106067890 */ /* 0x000fc8000fffe0ff */
[----:B------:R-:W-:-:S04]  /*3340*/  UISETP.NE.AND UP0, UPT, UR6, 0x15, UPT ;  /* 0x000000150600788c */ /* 0x000fc8000bf05270 */
[----:B------:R-:W-:Y:S02]  /*3350*/  USEL UR5, URZ, 0x1, UP0 ;  /* 0x00000001ff057887 */ /* 0x000fe40008000000 */
[----:B------:R-:W-:-:S04]  /*3360*/  USEL UR6, UR6, URZ, UP0 ;  /* 0x000000ff06067287 */ /* 0x000fc80008000000 */
[----:B------:R-:W-:Y:S01]  /*3370*/  ULEA UR6, UR6, UR4, 0x3 ;  /* 0x0000000406067291 */ /* 0x000fe2000f8e18ff */
[----:B-1----:R-:W-:-:S04]  /*3380*/  LOP3.LUT R3, R2, UR5, RZ, 0x3c, !PT ;  /* 0x0000000502037c12 */ /* 0x002fc8000f8e3cff */
[----:B------:R-:W-:Y:S01]  /*3390*/  SHF.L.U32 R3, R3, 0x1f, RZ ;  /* 0x0000001f03037819 */ /* 0x000fe200000006ff */
[----:B---3--:R-:W-:-:S07]  /*33a0*/  IMAD.U32 R0, RZ, RZ, UR6 ;  /* 0x00000006ff007e24 */ /* 0x008fce000f8e00ff */
.L_x_64:
[----:B-1----:R1:W2:Y:S02]  /*33b0*/  SYNCS.PHASECHK.TRANS64.TRYWAIT P0, [R0+URZ], R3 ;  /* 0x00000003000075a7 */ /* 0x0022a400080011ff */
[----:B--2---:R-:W-:Y:S05]  /*33c0*/  @!P0 NANOSLEEP.SYNCS 0x989680 ;  /* 0x009896800000895d */ /* 0x004fea0003900000 */
[----:B------:R-:W2:Y:S02]  /*33d0*/  @!P0 SYNCS.PHASECHK.TRANS64 P0, [R0+URZ], R3 ;  /* 0x00000003000085a7 */ /* 0x000ea400080010ff */
[----:B--2---:R-:W-:Y:S05]  /*33e0*/  @P0 EXIT ;  /* 0x000000000000094d */ /* 0x004fea0003800000 */
[----:B------:R-:W-:Y:S05]  /*33f0*/  BRA `(.L_x_64) ;  /* 0xfffffffc00ec7947 */ /* 0x000fea000383ffff */
.L_x_23:
[----:B------:R-:W-:-:S04]  /*3400*/  UISETP.NE.AND UP1, UPT, UR37, URZ, UPT ;  /* 0x000000ff2500728c */ /* 0x000fc8000bf25270 */
[----:B------:R-:W-:-:S09]  /*3410*/  UISETP.NE.OR UP1, UPT, UR10, 0x1, UP1 ;  /* 0x000000010a00788c */ /* 0x000fd20008f25670 */
[----:B------:R-:W-:Y:S05]  /*3420*/  BRA.U UP1, `(.L_x_65) ;  /* 0x00000005014c7547 */ /* 0x000fea000b800000 */
[----:B------:R-:W-:Y:S01]  /*3430*/  HFMA2 R11, -RZ, RZ, 0, 0 ;  /* 0x00000000ff0b7431 */ /* 0x000fe200000001ff */
[----:B------:R-:W-:Y:S01]  /*3440*/  ISETP.GE.U32.AND P2, PT, R10, 0x2, PT ;  /* 0x000000020a00780c */ /* 0x000fe20003f46070 */
[----:B------:R-:W-:Y:S01]  /*3450*/  IMAD.MOV.U32 R12, RZ, RZ, 0x1 ;  /* 0x00000001ff0c7424 */ /* 0x000fe200078e00ff */
[----:B------:R-:W-:Y:S01]  /*3460*/  CS2R R8, SRZ ;  /* 0x0000000000087805 */ /* 0x000fe2000001ff00 */
[----:B------:R-:W-:Y:S01]  /*3470*/  IMAD.MOV.U32 R3, RZ, RZ, RZ ;  /* 0x000000ffff037224 */ /* 0x000fe200078e00ff */
[----:B------:R-:W-:Y:S01]  /*3480*/  UMOV UR4, 0x400 ;  /* 0x0000040000047882 */ /* 0x000fe20000000000 */
[----:B------:R-:W-:Y:S01]  /*3490*/  UMOV UR6, URZ ;  /* 0x000000ff00067c82 */ /* 0x000fe20008000000 */
[----:B------:R-:W-:-:S12]  /*34a0*/  ULEA UR37, UR37, UR4, 0x18 ;  /* 0x0000000425257291 */ /* 0x000fd8000f8ec0ff */
.L_x_69:
[----:B------:R-:W-:Y:S02]  /*34b0*/  LEA R0, R3, UR37, 0x3 ;  /* 0x0000002503007c11 */ /* 0x000fe4000f8e18ff */
[----:B------:R-:W-:-:S03]  /*34c0*/  SHF.L.U32 R5, R8, 0x1f, RZ ;  /* 0x0000001f08057819 */ /* 0x000fc600000006ff */
[----:B------:R-:W-:Y:S01]  /*34d0*/  VIADD R4, R0, 0x1f0 ;  /* 0x000001f000047836 */ /* 0x000fe20000000000 */
[----:B------:R-:W1:Y:S02]  /*34e0*/  SYNCS.PHASECHK.TRANS64.TRYWAIT P0, [R0+URZ+0x1e0], R5 ;  /* 0x0001e005000075a7 */ /* 0x000e6400080011ff */
[----:B-1----:R-:W-:Y:S05]  /*34f0*/  @!P0 BRA `(.L_x_66) ;  /* 0x0000004400bc8947 */ /* 0x002fea0003800000 */
.L_x_182:
[----:B------:R-:W-:Y:S01]  /*3500*/  ULEA UR5, UR6, UR37, 0x3 ;  /* 0x0000002506057291 */ /* 0x000fe2000f8e18ff */
[----:B------:R-:W-:Y:S01]  /*3510*/  PRMT R4, RZ, 0x654, R4 ;  /* 0x00000654ff047816 */ /* 0x000fe20000000004 */
[----:B-1----:R-:W-:Y:S01]  /*3520*/  @!P2 IMAD.MOV.U32 R5, RZ, RZ, 0x10 ;  /* 0x00000010ff05a424 */ /* 0x002fe200078e00ff */
[----:B------:R-:W-:Y:S01]  /*3530*/  SHF.L.U32 R7, R12, 0x1f, RZ ;  /* 0x0000001f0c077819 */ /* 0x000fe200000006ff */
[----:B------:R-:W-:Y:S01]  /*3540*/  UIADD3 UR4, UPT, UPT, UR5, 0x180, URZ ;  /* 0x0000018005047890 */ /* 0x000fe2000fffe0ff */
[----:B------:R1:W-:Y:S05]  /*3550*/  SYNCS.ARRIVE.TRANS64.RED.A1T0 RZ, [R4+URZ], RZ ;  /* 0x000000ff04ff79a7 */ /* 0x0003ea00081004ff */
[----:B------:R-:W-:Y:S01]  /*3560*/  IMAD.U32 R13, RZ, RZ, UR4 ;  /* 0x00000004ff0d7e24 */ /* 0x000fe2000f8e00ff */
[----:B------:R-:W2:Y:S04]  /*3570*/  SYNCS.PHASECHK.TRANS64.TRYWAIT P0, [UR5+0x190], R7 ;  /* 0x00019007ff0075a7 */ /* 0x000ea80008001105 */
[----:B------:R-:W-:Y:S01]  /*3580*/  PRMT R13, R10, 0x654, R13 ;  /* 0x000006540a0d7816 */ /* 0x000fe2000000000d */
[----:B-12---:R-:W-:Y:S06]  /*3590*/  @!P0 BRA `(.L_x_67) ;  /* 0x0000004400a88947 */ /* 0x006fec0003800000 */
.L_x_184:
[----:B------:R-:W-:Y:S01]  /*35a0*/  ULEA UR4, UR6, UR37, 0x4 ;  /* 0x0000002506047291 */ /* 0x000fe2000f8e20ff */
[----:B------:R-:W-:Y:S01]  /*35b0*/  SEL R2, R13, R2, !P2 ;  /* 0x000000020d027207 */ /* 0x000fe20005000000 */
[----:B------:R-:W-:Y:S01]  /*35c0*/  UIADD3 UR5, UPT, UPT, UR5, 0x180, URZ ;  /* 0x0000018005057890 */ /* 0x000fe2000fffe0ff */
[----:B-1----:R-:W-:Y:S01]  /*35d0*/  LEA R0, R11, UR37, 0x3 ;  /* 0x000000250b007c11 */ /* 0x002fe2000f8e18ff */
[----:B------:R-:W-:Y:S01]  /*35e0*/  UIADD3 UR4, UPT, UPT, UR4, 0x210, URZ ;  /* 0x0000021004047890 */ /* 0x000fe2000fffe0ff */
[----:B------:R1:W-:Y:S01]  /*35f0*/  @!P2 SYNCS.ARRIVE.TRANS64.RED RZ, [R2+URZ], R5 ;  /* 0x0000000502ffa9a7 */ /* 0x0003e200080004ff */
[----:B------:R-:W-:Y:S01]  /*3600*/  UIADD3 UR6, UPT, UPT, UR6, 0x1, URZ ;  /* 0x0000000106067890 */ /* 0x000fe2000fffe0ff */
[----:B------:R-:W-:-:S03]  /*3610*/  VIADD R3, R3, 0x1 ;  /* 0x0000000103037836 */ /* 0x000fc60000000000 */
[----:B------:R-:W-:Y:S02]  /*3620*/  UISETP.NE.AND UP0, UPT, UR6, 0x2, UPT ;  /* 0x000000020600788c */ /* 0x000fe4000bf05270 */
[----:B------:R-:W-:Y:S01]  /*3630*/  ISETP.NE.AND P0, PT, R3, 0x2, PT ;  /* 0x000000020300780c */ /* 0x000fe20003f05270 */
[----:B------:R-:W-:Y:S06]  /*3640*/  UGETNEXTWORKID.BROADCAST [UR4], [UR5] ;  /* 0x00000000040073ca */ /* 0x000fec0008000100 */
[----:B------:R-:W-:Y:S02]  /*3650*/  USEL UR4, URZ, 0x1, UP0 ;  /* 0x00000001ff047887 */ /* 0x000fe40008000000 */
[----:B------:R-:W-:-:S04]  /*3660*/  USEL UR6, UR6, URZ, UP0 ;  /* 0x000000ff06067287 */ /* 0x000fc80008000000 */
[----:B------:R-:W-:Y:S02]  /*3670*/  LOP3.LUT R12, R12, UR4, RZ, 0x3c, !PT ;  /* 0x000000040c0c7c12 */ /* 0x000fe4000f8e3cff */
[----:B-1----:R-:W-:-:S04]  /*3680*/  SHF.L.U32 R5, R9, 0x1f, RZ ;  /* 0x0000001f09057819 */ /* 0x002fc800000006ff */
[----:B------:R-:W1:Y:S02]  /*3690*/  SYNCS.PHASECHK.TRANS64.TRYWAIT P1, [R0+URZ+0x180], R5 ;  /* 0x00018005000075a7 */ /* 0x000e6400080211ff */
[----:B-1----:R-:W-:Y:S05]  /*36a0*/  @!P1 BRA `(.L_x_68) ;  /* 0x00000044007c9947 */ /* 0x002fea0003800000 */
.L_x_185:
[----:B------:R-:W-:Y:S01]  /*36b0*/  LEA R4, R11, UR37, 0x4 ;  /* 0x000000250b047c11 */ /* 0x000fe2000f8e20ff */
[----:B-1----:R-:W-:Y:S01]  /*36c0*/  VIADD R0, R0, 0x190 ;  /* 0x0000019000007836 */ /* 0x002fe20000000000 */
[----:B------:R-:W-:Y:S01]  /*36d0*/  SEL R3, R3, RZ, P0 ;  /* 0x000000ff03037207 */ /* 0x000fe20000000000 */
[----:B------:R-:W-:-:S03]  /*36e0*/  VIADD R11, R11, 0x1 ;  /* 0x000000010b0b7836 */ /* 0x000fc60000000000 */
[----:B------:R-:W1:Y:S01]  /*36f0*/  LDS.128 R4, [R4+0x210] ;  /* 0x0002100004047984 */ /* 0x000e620000000c00 */
[----:B------:R-:W-:Y:S02]  /*3700*/  PRMT R0, RZ, 0x654, R0 ;  /* 0x00000654ff007816 */ /* 0x000fe40000000000 */
[C---:B------:R-:W-:Y:S01]  /*3710*/  ISETP.NE.AND P1, PT, R11.reuse, 0x2, PT ;  /* 0x000000020b00780c */ /* 0x040fe20003f25270 */
[----:B------:R-:W-:Y:S01]  /*3720*/  @!PT LDS RZ, [RZ] ;  /* 0x00000000fffff984 */ /* 0x000fe20000000800 */
[----:B------:R-:W-:Y:S01]  /*3730*/  @!PT LDS RZ, [RZ] ;  /* 0x00000000fffff984 */ /* 0x000fe20000000800 */
[----:B------:R-:W-:Y:S01]  /*3740*/  @!PT LDS RZ, [RZ] ;  /* 0x00000000fffff984 */ /* 0x000fe20000000800 */
[----:B------:R-:W-:Y:S01]  /*3750*/  @!PT LDS RZ, [RZ] ;  /* 0x00000000fffff984 */ /* 0x000fe20000000800 */
[----:B------:R2:W-:Y:S06]  /*3760*/  MEMBAR.ALL.CTA ;  /* 0x0000000000007992 */ /* 0x0005ec0000008000 */
[----:B--2---:R-:W2:Y:S01]  /*3770*/  FENCE.VIEW.ASYNC.S ;  /* 0x00000000000073c6 */ /* 0x004ea20000000000 */
[----:B------:R-:W-:Y:S01]  /*3780*/  SEL R11, R11, RZ, P1 ;  /* 0x000000ff0b0b7207 */ /* 0x000fe20000800000 */
[----:B--2---:R2:W-:Y:S01]  /*3790*/  SYNCS.ARRIVE.TRANS64.RED.A1T0 RZ, [R0+URZ], RZ ;  /* 0x000000ff00ff79a7 */ /* 0x0045e200081004ff */
[----:B-1----:R-:W-:-:S02]  /*37a0*/  LOP3.LUT P3, RZ, R6, 0x1, RZ, 0xc0, !PT ;  /* 0x0000000106ff7812 */ /* 0x002fc4000786c0ff */
[----:B------:R-:W-:-:S04]  /*37b0*/  SEL R5, RZ, 0x1, P0 ;  /* 0x00000001ff057807 */ /* 0x000fc80000000000 */
[----:B------:R-:W-:Y:S02]  /*37c0*/  LOP3.LUT R8, R8, R5, RZ, 0x3c, !PT ;  /* 0x0000000508087212 */ /* 0x000fe400078e3cff */
[----:B--2---:R-:W-:-:S04]  /*37d0*/  SEL R0, RZ, 0x1, P1 ;  /* 0x00000001ff007807 */ /* 0x004fc80000800000 */
[----:B------:R-:W-:Y:S01]  /*37e0*/  LOP3.LUT R9, R9, R0, RZ, 0x3c, !PT ;  /* 0x0000000009097212 */ /* 0x000fe200078e3cff */
[----:B------:R-:W-:Y:S06]  /*37f0*/  @P3 BRA `(.L_x_69) ;  /* 0xfffffffc002c3947 */ /* 0x000fec000383ffff */
[----:B------:R-:W-:Y:S01]  /*3800*/  ULEA UR5, UR6, UR37, 0x3 ;  /* 0x0000002506057291 */ /* 0x000fe2000f8e18ff */
[----:B------:R-:W-:-:S08]  /*3810*/  SHF.L.U32 R3, R12, 0x1f, RZ ;  /* 0x0000001f0c037819 */ /* 0x000fd000000006ff */
[----:B------:R-:W1:Y:S02]  /*3820*/  SYNCS.PHASECHK.TRANS64 P0, [UR5+0x190], R3 ;  /* 0x00019003ff0075a7 */ /* 0x000e640008001005 */
[----:B-1----:R-:W-:Y:S05]  /*3830*/  @P0 BRA `(.L_x_70) ;  /* 0x0000000000080947 */ /* 0x002fea0003800000 */
[----:B------:R-:W1:Y:S02]  /*3840*/  SYNCS.PHASECHK.TRANS64.TRYWAIT P0, [UR5+0x190], R3 ;  /* 0x00019003ff0075a7 */ /* 0x000e640008001105 */
[----:B-1----:R-:W-:Y:S05]  /*3850*/  @!P0 BRA `(.L_x_71) ;  /* 0x0000004400248947 */ /* 0x002fea0003800000 */
.L_x_70:
[----:B------:R-:W-:-:S04]  /*3860*/  UIADD3 UR4, UPT, UPT, UR6, 0x1, URZ ;  /* 0x0000000106047890 */ /* 0x000fc8000fffe0ff */
[----:B------:R-:W-:-:S04]  /*3870*/  UISETP.NE.AND UP0, UPT, UR4, 0x2, UPT ;  /* 0x000000020400788c */ /* 0x000fc8000bf05270 */
[----:B------:R-:W-:Y:S02]  /*3880*/  USEL UR7, URZ, 0x1, UP0 ;  /* 0x00000001ff077887 */ /* 0x000fe40008000000 */
[----:B------:R-:W-:-:S04]  /*3890*/  USEL UR4, UR4, URZ, UP0 ;  /* 0x000000ff04047287 */ /* 0x000fc80008000000 */
[----:B------:R-:W-:Y:S01]  /*38a0*/  ULEA UR4, UR4, UR37, 0x3 ;  /* 0x0000002504047291 */ /* 0x000fe2000f8e18ff */
[----:B-1----:R-:W-:-:S04]  /*38b0*/  LOP3.LUT R3, R12, UR7, RZ, 0x3c, !PT ;  /* 0x000000070c037c12 */ /* 0x002fc8000f8e3cff */
[----:B------:R-:W-:-:S04]  /*38c0*/  SHF.L.U32 R0, R3, 0x1f, RZ ;  /* 0x0000001f03007819 */ /* 0x000fc800000006ff */
[----:B------:R-:W1:Y:S02]  /*38d0*/  SYNCS.PHASECHK.TRANS64 P0, [UR4+0x190], R0 ;  /* 0x00019000ff0075a7 */ /* 0x000e640008001004 */
[----:B-1----:R-:W-:Y:S05]  /*38e0*/  @P0 EXIT ;  /* 0x000000000000094d */ /* 0x002fea0003800000 */
[----:B------:R-:W-:Y:S02]  /*38f0*/  SHF.L.U32 R3, R3, 0x1f, RZ ;  /* 0x0000001f03037819 */ /* 0x000fe400000006ff */
[----:B------:R-:W-:-:S07]  /*3900*/  MOV R0, UR4 ;  /* 0x0000000400007c02 */ /* 0x000fce0008000f00 */
.L_x_72:
[----:B-1----:R1:W2:Y:S02]  /*3910*/  SYNCS.PHASECHK.TRANS64.TRYWAIT P0, [R0+URZ+0x190], R3 ;  /* 0x00019003000075a7 */ /* 0x0022a400080011ff */
[----:B--2---:R-:W-:Y:S05]  /*3920*/  @!P0 NANOSLEEP.SYNCS 0x989680 ;  /* 0x009896800000895d */ /* 0x004fea0003900000 */
[----:B------:R-:W2:Y:S02]  /*3930*/  @!P0 SYNCS.PHASECHK.TRANS64 P0, [R0+URZ+0x190], R3 ;  /* 0x00019003000085a7 */ /* 0x000ea400080010ff */
[----:B--2---:R-:W-:Y:S05]  /*3940*/  @P0 EXIT ;  /* 0x000000000000094d */ /* 0x004fea0003800000 */
[----:B------:R-:W-:Y:S05]  /*3950*/  BRA `(.L_x_72) ;  /* 0xfffffffc00ec7947 */ /* 0x000fea000383ffff */
.L_x_65:
[----:B------:R-:W-:Y:S05]  /*3960*/  BRA.U UP4, `(.L_x_73) ;  /* 0x0000001104d87547 */ /* 0x000fea000b800000 */
[----:B------:R-:W-:Y:S01]  /*3970*/  UMOV UR6, 0x40 ;  /* 0x0000004000067882 */ /* 0x000fe20000000000 */
[----:B------:R-:W-:Y:S01]  /*3980*/  NOP ;  /* 0x0000000000007918 */ /* 0x000fe20000000000 */
[----:B------:R-:W-:Y:S01]  /*3990*/  ULEA UR6, UR37, UR6, 0x18 ;  /* 0x0000000625067291 */ /* 0x000fe2000f8ec0ff */
[----:B------:R-:W-:Y:S02]  /*39a0*/  UMOV UR7, 0x400 ;  /* 0x0000040000077882 */ /* 0x000fe40000000000 */
[----:B------:R-:W-:-:S06]  /*39b0*/  ULEA UR37, UR37, UR7, 0x18 ;  /* 0x0000000725257291 */ /* 0x000fcc000f8ec0ff */
[----:B------:R-:W1:Y:S02]  /*39c0*/  LDS.U8 R2, [UR6+0x1c] ;  /* 0x00001c06ff027984 */ /* 0x000e640008000000 */
[----:B-1----:R-:W-:-:S13]  /*39d0*/  ISETP.NE.AND P0, PT, R2, RZ, PT ;  /* 0x000000ff0200720c */ /* 0x002fda0003f05270 */
[----:B------:R-:W-:Y:S05]  /*39e0*/  @P0 BRA `(.L_x_74) ;  /* 0x0000000400080947 */ /* 0x000fea0003800000 */
[----:B------:R-:W-:Y:S02]  /*39f0*/  UISETP.NE.U32.AND UP0, UPT, UR5, 0x1, UPT ;  /* 0x000000010500788c */ /* 0x000fe4000bf05070 */
[----:B------:R-:W-:-:S07]  /*3a00*/  UIADD3 UR8, UPT, UPT, UR6, 0x8, URZ ;  /* 0x0000000806087890 */ /* 0x000fce000fffe0ff */
[----:B------:R-:W-:Y:S05]  /*3a10*/  BRA.U !UP0, `(.L_x_75) ;  /* 0x00000001089c7547 */ /* 0x000fea000b800000 */
[----:B------:R-:W-:Y:S01]  /*3a20*/  ELECT P0, URZ, PT ;  /* 0x0000000000ff782f */ /* 0x000fe20003800000 */
[----:B------:R-:W-:-:S12]  /*3a30*/  BSSY B0, `(.L_x_75) ;  /* 0x0000025000007945 */ /* 0x000fd80003800000 */
[----:B------:R-:W-:Y:S05]  /*3a40*/  @!P0 BRA `(.L_x_76) ;  /* 0x00000000008c8947 */ /* 0x000fea0003800000 */
[----:B------:R-:W-:-:S05]  /*3a50*/  UMOV UR7, 0x10 ;  /* 0x0000001000077882 */ /* 0x000fca0000000000 */
[----:B------:R-:W-:Y:S04]  /*3a60*/  DEPBAR.LE SB1, 0x36 ;  /* 0x00009d800000791a */ /* 0x000fe80000000000 */
[----:B------:R-:W1:Y:S02]  /*3a70*/  UTCATOMSWS.2CTA.FIND_AND_SET.ALIGN UP1, UR7, UR7 ;  /* 0x00000007000775e3 */ /* 0x000e640008220800 */
[----:B-1----:R-:W-:Y:S01]  /*3a80*/  MOV R11, UR7 ;  /* 0x00000007000b7c02 */ /* 0x002fe20008000f00 */
[----:B------:R-:W-:Y:S06]  /*3a90*/  BRA.U UP1, `(.L_x_77) ;  /* 0x0000000101187547 */ /* 0x000fec000b800000 */
.L_x_78:
[----:B------:R-:W-:Y:S05]  /*3aa0*/  NANOSLEEP 0x64 ;  /* 0x000000640000795d */ /* 0x000fea0003800000 */
[----:B------:R-:W-:-:S05]  /*3ab0*/  UMOV UR7, 0x10 ;  /* 0x0000001000077882 */ /* 0x000fca0000000000 */
[----:B------:R-:W-:Y:S04]  /*3ac0*/  DEPBAR.LE SB1, 0x36 ;  /* 0x00009d800000791a */ /* 0x000fe80000000000 */
[----:B------:R-:W1:Y:S02]  /*3ad0*/  UTCATOMSWS.2CTA.FIND_AND_SET.ALIGN UP1, UR7, UR7 ;  /* 0x00000007000775e3 */ /* 0x000e640008220800 */
[----:B-1----:R-:W-:Y:S01]  /*3ae0*/  MOV R11, UR7 ;  /* 0x00000007000b7c02 */ /* 0x002fe20008000f00 */
[----:B------:R-:W-:Y:S05]  /*3af0*/  BRA.U !UP1, `(.L_x_78) ;  /* 0xfffffffd09e87547 */ /* 0x000fea000b83ffff */
.L_x_77:
[----:B------:R-:W1:Y:S01]  /*3b00*/  LDS R5, [UR6+0x10] ;  /* 0x00001006ff057984 */ /* 0x000e620008000800 */
[----:B------:R-:W-:Y:S01]  /*3b10*/  IMAD.U32 R3, RZ, RZ, UR37 ;  /* 0x00000025ff037e24 */ /* 0x000fe2000f8e00ff */
[----:B------:R-:W-:-:S03]  /*3b20*/  MOV R2, UR4 ;  /* 0x0000000400027c02 */ /* 0x000fc60008000f00 */
[----:B------:R-:W-:Y:S01]  /*3b30*/  VIADD R3, R3, 0x230 ;  /* 0x0000023003037836 */ /* 0x000fe20000000000 */
[----:B-1----:R-:W-:-:S04]  /*3b40*/  SHF.L.U32 R5, R5, 0x1f, RZ ;  /* 0x0000001f05057819 */ /* 0x002fc800000006ff */
[----:B------:R-:W1:Y:S02]  /*3b50*/  SYNCS.PHASECHK.TRANS64.TRYWAIT P0, [UR6+0x8], R5 ;  /* 0x00000805ff0075a7 */ /* 0x000e640008001106 */
[----:B-1----:R-:W-:Y:S05]  /*3b60*/  @P0 BRA `(.L_x_79) ;  /* 0x0000000000080947 */ /* 0x002fea0003800000 */
[----:B------:R-:W1:Y:S02]  /*3b70*/  SYNCS.PHASECHK.TRANS64.TRYWAIT P0, [UR6+0x8], R5 ;  /* 0x00000805ff0075a7 */ /* 0x000e640008001106 */
[----:B-1----:R-:W-:Y:S05]  /*3b80*/  @!P0 BRA `(.L_x_80) ;  /* 0x0000004000708947 */ /* 0x002fea0003800000 */
.L_x_79:
[----:B-1----:R-:W-:Y:S01]  /*3b90*/  HFMA2 R4, -RZ, RZ, 0, 5.9604644775390625e-08 ;  /* 0x00000001ff047431 */ /* 0x002fe200000001ff */
[----:B------:R-:W-:Y:S01]  /*3ba0*/  UPRMT UR7, UR4, 0x654, UR8 ;  /* 0x0000065404077896 */ /* 0x000fe20008000008 */
[----:B------:R-:W-:Y:S01]  /*3bb0*/  IMAD.MOV.U32 R6, RZ, RZ, 0xffff ;  /* 0x0000ffffff067424 */ /* 0x000fe200078e00ff */
[----:B------:R-:W-:Y:S01]  /*3bc0*/  PRMT R2, R2, 0x654, R3 ;  /* 0x0000065402027816 */ /* 0x000fe20000000003 */
[----:B------:R-:W-:Y:S02]  /*3bd0*/  IMAD.MOV.U32 R5, RZ, RZ, 0x4 ;  /* 0x00000004ff057424 */ /* 0x000fe400078e00ff */
[----:B------:R-:W-:Y:S01]  /*3be0*/  IMAD.SHL.U32 R9, R11, 0x20, RZ ;  /* 0x000000200b097824 */ /* 0x000fe200078e00ff */
[----:B------:R-:W-:Y:S02]  /*3bf0*/  MOV R3, UR7 ;  /* 0x0000000700037c02 */ /* 0x000fe40008000f00 */
[-C--:B------:R-:W-:Y:S01]  /*3c00*/  SHF.L.U32 R7, R6, R11.reuse, RZ ;  /* 0x0000000b06077219 */ /* 0x080fe200000006ff */
[----:B------:R1:W-:Y:S01]  /*3c10*/  SYNCS.ARRIVE.TRANS64.RED RZ, [UR7], R5 ;  /* 0x00000005ffff79a7 */ /* 0x0003e20008000407 */
[----:B------:R-:W-:Y:S01]  /*3c20*/  SHF.L.U32 R6, R4, R11, RZ ;  /* 0x0000000b04067219 */ /* 0x000fe200000006ff */
[----:B------:R1:W-:Y:S04]  /*3c30*/  STS [UR37+0x230], R9 ;  /* 0x00023009ff007988 */ /* 0x0003e80008000825 */
[----:B------:R1:W-:Y:S04]  /*3c40*/  STAS [R2.64], R11 ;  /* 0x0000000b02007dbd */ /* 0x0003e8000c0008ff */
[----:B------:R1:W-:Y:S04]  /*3c50*/  ATOMS.OR RZ, [UR6+0x14], R7 ;  /* 0x00001407ffff798c */ /* 0x0003e8000b000006 */
[----:B------:R1:W-:Y:S04]  /*3c60*/  ATOMS.OR RZ, [UR6+0x18], R6 ;  /* 0x00001806ffff798c */ /* 0x0003e8000b000006 */
[----:B------:R1:W-:Y:S02]  /*3c70*/  ATOMS.XOR RZ, [UR6+0x10], R4 ;  /* 0x00001004ffff798c */ /* 0x0003e4000b800006 */
.L_x_76:
[----:B------:R-:W-:Y:S05]  /*3c80*/  BSYNC B0 ;  /* 0x0000000000007941 */ /* 0x000fea0003800000 */
.L_x_75:
[----:B------:R-:W-:Y:S05]  /*3c90*/  BRA.U UP0, `(.L_x_81) ;  /* 0x00000001006c7547 */ /* 0x000fea000b800000 */
[----:B------:R-:W-:-:S03]  /*3ca0*/  UMOV UR7, 0xffffffff ;  /* 0xffffffff00077882 */ /* 0x000fc60000000000 */
[----:B------:R-:W-:Y:S05]  /*3cb0*/  BRA.DIV UR7, `(.L_x_82) ;  /* 0x00000042073c7947 */ /* 0x000fea000b800000 */
[----:B------:R-:W-:-:S13]  /*3cc0*/  ELECT P6, URZ, PT ;  /* 0x0000000000ff782f */ /* 0x000fda00038c0000 */
.L_x_189:
[----:B------:R-:W-:Y:S05]  /*3cd0*/  @!P6 BRA `(.L_x_81) ;  /* 0x00000000005ce947 */ /* 0x000fea0003800000 */
[----:B-1----:R-:W1:Y:S02]  /*3ce0*/  LDS R3, [UR6+0x10] ;  /* 0x00001006ff037984 */ /* 0x002e640008000800 */
[----:B-1----:R-:W-:-:S04]  /*3cf0*/  SHF.L.U32 R3, R3, 0x1f, RZ ;  /* 0x0000001f03037819 */ /* 0x002fc800000006ff */
[----:B------:R-:W1:Y:S02]  /*3d00*/  SYNCS.PHASECHK.TRANS64.TRYWAIT P0, [UR6+0x8], R3 ;  /* 0x00000803ff0075a7 */ /* 0x000e640008001106 */
[----:B-1----:R-:W-:Y:S05]  /*3d10*/  @P0 BRA `(.L_x_83) ;  /* 0x0000000000080947 */ /* 0x002fea0003800000 */
[----:B------:R-:W1:Y:S02]  /*3d20*/  SYNCS.PHASECHK.TRANS64.TRYWAIT P0, [UR6+0x8], R3 ;  /* 0x00000803ff0075a7 */ /* 0x000e640008001106 */
[----:B-1----:R-:W-:Y:S05]  /*3d30*/  @!P0 BRA `(.L_x_84) ;  /* 0x00000040003c8947 */ /* 0x002fea0003800000 */
.L_x_83:
[----:B------:R-:W2:Y:S01]  /*3d40*/  LDS R5, [UR37+0x230] ;  /* 0x00023025ff057984 */ /* 0x000ea20008000800 */
[----:B-1----:R-:W-:Y:S02]  /*3d50*/  HFMA2 R2, -RZ, RZ, 0, 5.9604644775390625e-08 ;  /* 0x00000001ff027431 */ /* 0x002fe400000001ff */
[----:B------:R-:W-:Y:S01]  /*3d60*/  IMAD.MOV.U32 R3, RZ, RZ, 0xffff ;  /* 0x0000ffffff037424 */ /* 0x000fe200078e00ff */
[----:B------:R-:W-:Y:S01]  /*3d70*/  UPRMT UR7, UR4, 0x654, UR8 ;  /* 0x0000065404077896 */ /* 0x000fe20008000008 */
[----:B--2---:R-:W-:-:S03]  /*3d80*/  IMAD.SHL.U32 R4, R5, 0x20, RZ ;  /* 0x0000002005047824 */ /* 0x004fc600078e00ff */
[-C--:B------:R-:W-:Y:S02]  /*3d90*/  SHF.L.U32 R3, R3, R5.reuse, RZ ;  /* 0x0000000503037219 */ /* 0x080fe400000006ff */
[----:B------:R-:W-:Y:S01]  /*3da0*/  SHF.L.U32 R5, R2, R5, RZ ;  /* 0x0000000502057219 */ /* 0x000fe200000006ff */
[----:B------:R2:W-:Y:S04]  /*3db0*/  STS [UR37+0x230], R4 ;  /* 0x00023004ff007988 */ /* 0x0005e80008000825 */
[----:B------:R2:W-:Y:S04]  /*3dc0*/  ATOMS.OR RZ, [UR6+0x14], R3 ;  /* 0x00001403ffff798c */ /* 0x0005e8000b000006 */
[----:B------:R2:W-:Y:S01]  /*3dd0*/  ATOMS.OR RZ, [UR6+0x18], R5 ;  /* 0x00001805ffff798c */ /* 0x0005e2000b000006 */
[----:B------:R-:W-:Y:S03]  /*3de0*/  SYNCS.ARRIVE.TRANS64.RED.A1T0 RZ, [UR7], RZ ;  /* 0x000000ffffff79a7 */ /* 0x000fe60008100407 */
[----:B------:R2:W-:Y:S01]  /*3df0*/  ATOMS.XOR RZ, [UR6+0x10], R2 ;  /* 0x00001002ffff798c */ /* 0x0005e2000b800006 */
[----:B------:R-:W-:Y:S05]  /*3e00*/  BRA `(.L_x_81) ;  /* 0x0000000000107947 */ /* 0x000fea0003800000 */
.L_x_74:
[----:B------:R-:W-:-:S05]  /*3e10*/  MOV R2, 0xffffffff ;  /* 0xffffffff00027802 */ /* 0x000fca0000000f00 */
[----:B------:R1:W-:Y:S02]  /*3e20*/  STS [UR37+0x230], R2 ;  /* 0x00023002ff007988 */ /* 0x0003e40008000825 */
[----:B-1----:R-:W-:Y:S02]  /*3e30*/  MOV R2, 0x3e50 ;  /* 0x00003e5000027802 */ /* 0x002fe40000000f00 */
[----:B-----5:R-:W-:Y:S05]  /*3e40*/  CALL.REL.NOINC `($__internal_1_$__cuda_sm10x_tcgen05_guardrail_trap_phase_invalid_during_alloc) ;  /* 0x0000004400587944 */ /* 0x020fea0003c00000 */
.L_x_81:
[----:B------:R-:W-:Y:S05]  /*3e50*/  WARPSYNC.ALL ;  /* 0x0000000000007948 */ /* 0x000fea0003800000 */
[----:B------:R-:W3:Y:S01]  /*3e60*/  S2UR UR7, SR_CgaCtaId ;  /* 0x00000000000779c3 */ /* 0x000ee20000008800 */
[----:B------:R-:W-:Y:S01]  /*3e70*/  UMOV UR6, 0x400 ;  /* 0x0000040000067882 */ /* 0x000fe20000000000 */
[----:B------:R-:W-:-:S06]  /*3e80*/  NOP ;  /* 0x0000000000007918 */ /* 0x000fcc0000000000 */
[----:B------:R-:W-:Y:S06]  /*3e90*/  BAR.ARV 0x6, 0xa0 ;  /* 0x0182800000007b1d */ /* 0x000fec0000002000 */
[----:B------:R-:W4:Y:S01]  /*3ea0*/  LDCU UR8, c[0x0][0x38c] ;  /* 0x00007180ff0877ac */ /* 0x000f220008000800 */
[----:B------:R-:W-:Y:S01]  /*3eb0*/  LOP3.LUT R0, R0, 0xffff, RZ, 0xc0, !PT ;  /* 0x0000ffff00007812 */ /* 0x000fe200078ec0ff */
[----:B-1----:R-:W-:Y:S01]  /*3ec0*/  IMAD.MOV.U32 R9, RZ, RZ, 0x1 ;  /* 0x00000001ff097424 */ /* 0x002fe200078e00ff */
[----:B------:R-:W-:Y:S01]  /*3ed0*/  LOP3.LUT R8, R8, 0xffff, RZ, 0xc0, !PT ;  /* 0x0000ffff08087812 */ /* 0x000fe200078ec0ff */
[----:B------:R-:W-:Y:S01]  /*3ee0*/  UMOV UR19, URZ ;  /* 0x000000ff00137c82 */ /* 0x000fe20008000000 */
[----:B------:R-:W-:Y:S01]  /*3ef0*/  R2UR UR11, R0 ;  /* 0x00000000000b72ca */ /* 0x000fe200000e0000 */
[----:B------:R-:W-:Y:S01]  /*3f00*/  UMOV UR18, URZ ;  /* 0x000000ff00127c82 */ /* 0x000fe20008000000 */
[----:B------:R-:W-:Y:S01]  /*3f10*/  R2UR UR12, R8 ;  /* 0x00000000080c72ca */ /* 0x000fe200000e0000 */
[----:B------:R-:W-:Y:S01]  /*3f20*/  IMAD.MOV.U32 R8, RZ, RZ, RZ ;  /* 0x000000ffff087224 */ /* 0x000fe200078e00ff */
[----:B------:R-:W-:Y:S01]  /*3f30*/  UMOV UR17, URZ ;  /* 0x000000ff00117c82 */ /* 0x000fe20008000000 */
[----:B---3--:R-:W-:-:S02]  /*3f40*/  ULEA UR7, UR7, UR6, 0x18 ;  /* 0x0000000607077291 */ /* 0x008fc4000f8ec0ff */
[----:B------:R-:W-:Y:S02]  /*3f50*/  UISETP.NE.AND UP2, UPT, UR5, URZ, UPT ;  /* 0x000000ff0500728c */ /* 0x000fe4000bf45270 */
[----:B------:R-:W-:Y:S02]  /*3f60*/  UIADD3 UR13, UPT, UPT, UR7, 0x2600, URZ ;  /* 0x00002600070d7890 */ /* 0x000fe4000fffe0ff */
[----:B------:R-:W-:Y:S02]  /*3f70*/  UIADD3 UR14, UPT, UPT, UR7, 0x2c600, URZ ;  /* 0x0002c600070e7890 */ /* 0x000fe4000fffe0ff */
[----:B----4-:R-:W-:Y:S01]  /*3f80*/  UIADD3 UR8, UPT, UPT, UR8, 0x3f, URZ ;  /* 0x0000003f08087890 */ /* 0x010fe2000fffe0ff */
[----:B--2---:R-:W1:Y:S01]  /*3f90*/  LDS R2, [UR7+0x230] ;  /* 0x00023007ff027984 */ /* 0x004e620008000800 */
[----:B------:R-:W-:Y:S02]  /*3fa0*/  USHF.R.U32.HI UR13, URZ, 0x4, UR13 ;  /* 0x00000004ff0d7899 */ /* 0x000fe4000801160d */
[----:B------:R-:W-:-:S02]  /*3fb0*/  USHF.R.S32.HI UR6, URZ, 0x1f, UR8 ;  /* 0x0000001fff067899 */ /* 0x000fc40008011408 */
[----:B------:R-:W-:Y:S02]  /*3fc0*/  USHF.R.U32.HI UR14, URZ, 0x4, UR14 ;  /* 0x00000004ff0e7899 */ /* 0x000fe4000801160e */
[----:B------:R-:W-:Y:S02]  /*3fd0*/  ULEA.HI UR6, UR6, UR8, URZ, 0x6 ;  /* 0x0000000806067291 */ /* 0x000fe4000f8f30ff */
[----:B------:R-:W-:Y:S02]  /*3fe0*/  ULOP3.LUT UR13, UR13, 0x3fff, URZ, 0xc0, !UPT ;  /* 0x00003fff0d0d7892 */ /* 0x000fe4000f8ec0ff */
[----:B------:R-:W-:Y:S02]  /*3ff0*/  USHF.R.S32.HI UR6, URZ, 0x6, UR6 ;  /* 0x00000006ff067899 */ /* 0x000fe40008011406 */
[----:B------:R-:W-:Y:S02]  /*4000*/  ULOP3.LUT UR14, UR14, 0x3fff, URZ, 0xc0, !UPT ;  /* 0x00003fff0e0e7892 */ /* 0x000fe4000f8ec0ff */
[----:B------:R-:W-:Y:S01]  /*4010*/  UISETP.LT.AND UP0, UPT, UR6, 0x1, UPT ;  /* 0x000000010600788c */ /* 0x000fe2000bf01270 */
[----:B------:R-:W-:Y:S01]  /*4020*/  UMOV UR28, 0x0 ;  /* 0x00000000001c7882 */ /* 0x000fe20000000000 */
[----:B------:R-:W-:Y:S01]  /*4030*/  UMOV UR29, 0x8080490 ;  /* 0x08080490001d7882 */ /* 0x000fe20000000000 */
[----:B------:R-:W-:-:S02]  /*4040*/  ULOP3.LUT UR13, UR13, 0x10000, URZ, 0xfc, !UPT ;  /* 0x000100000d0d7892 */ /* 0x000fc4000f8efcff */
[----:B------:R-:W-:Y:S02]  /*4050*/  ULOP3.LUT UR14, UR14, 0x10000, URZ, 0xfc, !UPT ;  /* 0x000100000e0e7892 */ /* 0x000fe4000f8efcff */
[----:B------:R-:W-:Y:S01]  /*4060*/  USEL UR20, UR6, 0x1, !UP0 ;  /* 0x0000000106147887 */ /* 0x000fe2000c000000 */
[----:B------:R-:W-:Y:S01]  /*4070*/  UMOV UR26, 0x0 ;  /* 0x00000000001a7882 */ /* 0x000fe20000000000 */
[----:B------:R-:W-:Y:S01]  /*4080*/  UMOV UR27, 0x8080490 ;  /* 0x08080490001b7882 */ /* 0x000fe20000000000 */
[----:B------:R-:W-:Y:S01]  /*4090*/  UMOV UR24, 0x0 ;  /* 0x0000000000187882 */ /* 0x000fe20000000000 */
[----:B------:R-:W-:Y:S01]  /*40a0*/  UMOV UR25, 0x8080490 ;  /* 0x0808049000197882 */ /* 0x000fe20000000000 */
[----:B------:R-:W-:Y:S01]  /*40b0*/  UMOV UR22, 0x0 ;  /* 0x0000000000167882 */ /* 0x000fe20000000000 */
[----:B------:R-:W-:Y:S01]  /*40c0*/  UMOV UR23, 0x8080490 ;  /* 0x0808049000177882 */ /* 0x000fe20000000000 */
[----:B-1----:R-:W-:Y:S02]  /*40d0*/  R2UR UR21, R2 ;  /* 0x00000000021572ca */ /* 0x002fe400000e0000 */
[----:B------:R-:W-:-:S13]  /*40e0*/  CS2R R2, SRZ ;  /* 0x0000000000027805 */ /* 0x000fda000001ff00 */
.L_x_92:
[C---:B------:R-:W-:Y:S02]  /*40f0*/  LEA R0, R8.reuse, UR7, 0x3 ;  /* 0x0000000708007c11 */ /* 0x040fe4000f8e18ff */
[----:B------:R-:W-:Y:S02]  /*4100*/  SHF.L.U32 R5, R3, 0x1f, RZ ;  /* 0x0000001f03057819 */ /* 0x000fe400000006ff */
[----:B------:R-:W-:Y:S02]  /*4110*/  LEA R4, R8, UR7, 0x4 ;  /* 0x0000000708047c11 */ /* 0x000fe4000f8e20ff */
[----:B------:R-:W1:Y:S02]  /*4120*/  SYNCS.PHASECHK.TRANS64.TRYWAIT P0, [R0+URZ+0x180], R5 ;  /* 0x00018005000075a7 */ /* 0x000e6400080011ff */
[----:B-1-34-:R-:W-:Y:S05]  /*4130*/  @!P0 BRA `(.L_x_85) ;  /* 0x0000003c00548947 */ /* 0x01afea0003800000 */
.L_x_190:
[----:B-1----:R-:W1:Y:S01]  /*4140*/  LDS.128 R4, [R4+0x210] ;  /* 0x0002100004047984 */ /* 0x002e620000000c00 */
[----:B------:R-:W-:Y:S02]  /*4150*/  VIADD R0, R0, 0x190 ;  /* 0x0000019000007836 */ /* 0x000fe40000000000 */
[----:B------:R-:W-:Y:S01]  /*4160*/  VIADD R8, R8, 0x1 ;  /* 0x0000000108087836 */ /* 0x000fe20000000000 */
[----:B------:R-:W-:Y:S01]  /*4170*/  @!PT LDS RZ, [RZ] ;  /* 0x00000000fffff984 */ /* 0x000fe20000000800 */
[----:B------:R-:W-:Y:S01]  /*4180*/  @!PT LDS RZ, [RZ] ;  /* 0x00000000fffff984 */ /* 0x000fe20000000800 */
[----:B------:R-:W-:Y:S01]  /*4190*/  @!PT LDS RZ, [RZ] ;  /* 0x00000000fffff984 */ /* 0x000fe20000000800 */
[----:B------:R-:W-:Y:S01]  /*41a0*/  @!PT LDS RZ, [RZ] ;  /* 0x00000000fffff984 */ /* 0x000fe20000000800 */
[----:B------:R2:W-:Y:S06]  /*41b0*/  MEMBAR.ALL.CTA ;  /* 0x0000000000007992 */ /* 0x0005ec0000008000 */
[----:B--2---:R-:W2:Y:S01]  /*41c0*/  FENCE.VIEW.ASYNC.S ;  /* 0x00000000000073c6 */ /* 0x004ea20000000000 */
[----:B------:R-:W-:-:S04]  /*41d0*/  PRMT R0, RZ, 0x654, R0 ;  /* 0x00000654ff007816 */ /* 0x000fc80000000000 */
[----:B--2---:R2:W-:Y:S01]  /*41e0*/  SYNCS.ARRIVE.TRANS64.RED.A1T0 RZ, [R0+URZ], RZ ;  /* 0x000000ff00ff79a7 */ /* 0x0045e200081004ff */
[----:B-1----:R-:W-:Y:S01]  /*41f0*/  LOP3.LUT P1, RZ, R6, 0x1, RZ, 0xc0, !PT ;  /* 0x0000000106ff7812 */ /* 0x002fe2000782c0ff */
[----:B--2---:R-:W-:-:S12]  /*4200*/  BRA.U UP2, `(.L_x_86) ;  /* 0x0000000502087547 */ /* 0x004fd8000b800000 */
[----:B------:R-:W1:Y:S01]  /*4210*/  LDCU UR8, c[0x0][0x38c] ;  /* 0x00007180ff0877ac */ /* 0x000e620008000800 */
[----:B------:R-:W-:Y:S02]  /*4220*/  PLOP3.LUT P2, PT, PT, PT, PT, 0x80, 0x8 ;  /* 0x000000000008781c */ /* 0x000fe40003f4f070 */
[----:B------:R-:W-:Y:S01]  /*4230*/  SHF.L.U32 R5, R9, 0x1f, RZ ;  /* 0x0000001f09057819 */ /* 0x000fe200000006ff */
[----:B------:R-:W-:Y:S02]  /*4240*/  ULEA UR9, UR19, UR7, 0x3 ;  /* 0x0000000713097291 */ /* 0x000fe4000f8e18ff */
[----:B------:R-:W-:Y:S02]  /*4250*/  ULEA UR10, UR19, UR21, 0x4 ;  /* 0x00000015130a7291 */ /* 0x000fe4000f8e20ff */
[----:B-1----:R-:W-:-:S06]  /*4260*/  UISETP.GE.AND UP0, UPT, UR8, 0x1, UPT ;  /* 0x000000010800788c */ /* 0x002fcc000bf06270 */
[----:B------:R-:W-:-:S05]  /*4270*/  PLOP3.LUT P0, PT, PT, PT, UP0, 0x80, 0x8 ;  /* 0x000000000008781c */ /* 0x000fca0003f0f008 */
[----:B------:R-:W-:-:S08]  /*4280*/  @UP0 ULEA UR8, UR18, UR7, 0x3 ;  /* 0x0000000712080291 */ /* 0x000fd0000f8e18ff */
[----:B------:R-:W-:-:S04]  /*4290*/  @P0 SHF.L.U32 R0, R2, 0x1f, RZ ;  /* 0x0000001f02000819 */ /* 0x000fc800000006ff */
[----:B------:R1:W2:Y:S01]  /*42a0*/  @P0 SYNCS.PHASECHK.TRANS64.TRYWAIT P2, [UR8], R0 ;  /* 0x00000000ff0005a7 */ /* 0x0002a20008041108 */
[----:B------:R-:W3:Y:S02]  /*42b0*/  SYNCS.PHASECHK.TRANS64.TRYWAIT P0, [UR9+0x1c0], R5 ;  /* 0x0001c005ff0075a7 */ /* 0x000ee40008001109 */
[----:B-123--:R-:W-:Y:S05]  /*42c0*/  @!P0 BRA `(.L_x_87) ;  /* 0x0000003c00048947 */ /* 0x00efea0003800000 */
.L_x_192:
[----:B------:R-:W-:Y:S01]  /*42d0*/  UMOV UR16, UR17 ;  /* 0x0000001100107c82 */ /* 0x000fe20008000000 */
[----:B------:R-:W-:Y:S05]  /*42e0*/  BRA.U !UP0, `(.L_x_88) ;  /* 0x0000000108c07547 */ /* 0x000fea000b800000 */
[----:B------:R-:W-:Y:S02]  /*42f0*/  UIADD3 UR16, UPT, UPT, UR20, UR17, URZ ;  /* 0x0000001114107290 */ /* 0x000fe4000fffe0ff */
[----:B------:R-:W-:Y:S01]  /*4300*/  UPLOP3.LUT UP3, UPT, UPT, UPT, UPT, 0x40, 0x4 ;  /* 0x000000000004789c */ /* 0x000fe20003f6e870 */
[----:B------:R-:W-:Y:S01]  /*4310*/  UMOV UR15, UR6 ;  /* 0x00000006000f7c82 */ /* 0x000fe20008000000 */
[----:B------:R-:W-:-:S09]  /*4320*/  UMOV UR46, UR18 ;  /* 0x00000012002e7c82 */ /* 0x000fd20008000000 */
.L_x_91:
[----:B--2---:R-:W-:Y:S01]  /*4330*/  ULEA UR8, UR46, UR7, 0x3 ;  /* 0x000000072e087291 */ /* 0x004fe2000f8e18ff */
[----:B---3--:R-:W-:Y:S11]  /*4340*/  @P2 BRA `(.L_x_89) ;  /* 0x00000000000c2947 */ /* 0x008ff60003800000 */
[----:B-1----:R-:W-:Y:S04]  /*4350*/  SHF.L.U32 R5, R2, 0x1f, RZ ;  /* 0x0000001f02057819 */ /* 0x002fe800000006ff */
[----:B------:R-:W1:Y:S02]  /*4360*/  SYNCS.PHASECHK.TRANS64.TRYWAIT P0, [UR8], R5 ;  /* 0x00000005ff0075a7 */ /* 0x000e640008001108 */
[----:B-1----:R-:W-:Y:S05]  /*4370*/  @!P0 BRA `(.L_x_90) ;  /* 0x0000003800f08947 */ /* 0x002fea0003800000 */
.L_x_89:
[----:B------:R-:W-:Y:S01]  /*4380*/  UISETP.NE.AND UP0, UPT, UR15, 0x1, UPT ;  /* 0x000000010f00788c */ /* 0x000fe2000bf05270 */
[----:B------:R-:W-:Y:S01]  /*4390*/  PLOP3.LUT P2, PT, PT, PT, PT, 0x80, 0x8 ;  /* 0x000000000008781c */ /* 0x000fe20003f4f070 */
[----:B------:R-:W-:Y:S02]  /*43a0*/  UIADD3 UR18, UPT, UPT, UR46, 0x1, URZ ;  /* 0x000000012e127890 */ /* 0x000fe4000fffe0ff */
[----:B------:R-:W-:Y:S02]  /*43b0*/  ULEA UR32, UR46, UR14, 0x7 ;  /* 0x0000000e2e207291 */ /* 0x000fe4000f8e38ff */
[----:B------:R-:W-:Y:S01]  /*43c0*/  UISETP.NE.AND UP1, UPT, UR18, 0x15, UPT ;  /* 0x000000151200788c */ /* 0x000fe2000bf25270 */
[----:B------:R-:W-:Y:S01]  /*43d0*/  PLOP3.LUT P0, PT, PT, PT, UP0, 0x80, 0x8 ;  /* 0x000000000008781c */ /* 0x000fe20003f0f008 */
[----:B------:R-:W-:Y:S02]  /*43e0*/  UIADD3 UR44, UPT, UPT, UR32, 0x2, URZ ;  /* 0x00000002202c7890 */ /* 0x000fe4000fffe0ff */
[----:B------:R-:W-:Y:S02]  /*43f0*/  USEL UR31, URZ, 0x1, UP1 ;  /* 0x00000001ff1f7887 */ /* 0x000fe40008800000 */
[----:B------:R-:W-:Y:S02]  /*4400*/  USEL UR18, UR18, URZ, UP1 ;  /* 0x000000ff12127287 */ /* 0x000fe40008800000 */
[----:B------:R-:W-:Y:S02]  /*4410*/  UIADD3 UR40, UPT, UPT, UR32, 0x4, URZ ;  /* 0x0000000420287890 */ /* 0x000fe4000fffe0ff */
[----:B------:R-:W-:Y:S01]  /*4420*/  @UP0 ULEA UR30, UR18, UR7, 0x3 ;  /* 0x00000007121e0291 */ /* 0x000fe2000f8e18ff */
[----:B------:R-:W-:Y:S01]  /*4430*/  LOP3.LUT R2, R2, UR31, RZ, 0x3c, !PT ;  /* 0x0000001f02027c12 */ /* 0x000fe2000f8e3cff */
[----:B------:R-:W-:Y:S02]  /*4440*/  UIADD3 UR36, UPT, UPT, UR32, 0x6, URZ ;  /* 0x0000000620247890 */ /* 0x000fe4000fffe0ff */
[----:B------:R-:W-:Y:S01]  /*4450*/  UIADD3 UR8, UPT, UPT, UR8, 0xa8, URZ ;  /* 0x000000a808087890 */ /* 0x000fe2000fffe0ff */
[----:B-1----:R-:W-:Y:S01]  /*4460*/  @P0 SHF.L.U32 R0, R2, 0x1f, RZ ;  /* 0x0000001f02000819 */ /* 0x002fe200000006ff */
[----:B------:R-:W-:Y:S02]  /*4470*/  UIADD3 UR17, UPT, UPT, UR17, 0x1, URZ ;  /* 0x0000000111117890 */ /* 0x000fe4000fffe0ff */
[----:B------:R-:W-:Y:S01]  /*4480*/  UIADD3 UR15, UPT, UPT, UR15, -0x1, URZ ;  /* 0xffffffff0f0f7890 */ /* 0x000fe2000fffe0ff */
[----:B------:R2:W3:Y:S01]  /*4490*/  @P0 SYNCS.PHASECHK.TRANS64.TRYWAIT P2, [UR30], R0 ;  /* 0x00000000ff0005a7 */ /* 0x0004e2000804111e */
[----:B------:R-:W-:Y:S02]  /*44a0*/  ULEA UR30, UR46, UR13, 0x9 ;  /* 0x0000000d2e1e7291 */ /* 0x000fe4000f8e48ff */
[----:B------:R-:W-:Y:S02]  /*44b0*/  UISETP.NE.AND UP0, UPT, UR17, UR16, UPT ;  /* 0x000000101100728c */ /* 0x000fe4000bf05270 */
[----:B------:R-:W-:Y:S02]  /*44c0*/  UIADD3 UR42, UPT, UPT, UR30, 0x2, URZ ;  /* 0x000000021e2a7890 */ /* 0x000fe4000fffe0ff */
[----:B------:R-:W-:Y:S02]  /*44d0*/  UIADD3 UR38, UPT, UPT, UR30, 0x4, URZ ;  /* 0x000000041e267890 */ /* 0x000fe4000fffe0ff */
[----:B------:R-:W-:Y:S01]  /*44e0*/  UIADD3 UR34, UPT, UPT, UR30, 0x6, URZ ;  /* 0x000000061e227890 */ /* 0x000fe2000fffe0ff */
[----:B------:R-:W-:Y:S01]  /*44f0*/  UMOV UR33, 0x40004040 ;  /* 0x4000404000217882 */ /* 0x000fe20000000000 */
[----:B------:R-:W-:Y:S01]  /*4500*/  UMOV UR31, 0x40004040 ;  /* 0x40004040001f7882 */ /* 0x000fe20000000000 */
[----:B------:R-:W-:Y:S01]  /*4510*/  UMOV UR45, 0x40004040 ;  /* 0x40004040002d7882 */ /* 0x000fe20000000000 */
[----:B------:R2:W-:Y:S01]  /*4520*/  UTCHMMA.2CTA gdesc[UR30], gdesc[UR32], tmem[UR10], tmem[UR28], idesc[UR29], UP3 ;  /* 0x00ff1c201e0075ea */ /* 0x0005e20009a0000a */
[----:B------:R-:W-:Y:S01]  /*4530*/  UPLOP3.LUT UP3, UPT, UPT, UPT, UPT, 0x80, 0x8 ;  /* 0x000000000008789c */ /* 0x000fe20003f6f070 */
[----:B------:R-:W-:Y:S01]  /*4540*/  UMOV UR43, 0x40004040 ;  /* 0x40004040002b7882 */ /* 0x000fe20000000000 */
[----:B------:R-:W-:Y:S01]  /*4550*/  UMOV UR41, 0x40004040 ;  /* 0x4000404000297882 */ /* 0x000fe20000000000 */
[----:B------:R2:W-:Y:S01]  /*4560*/  UTCHMMA.2CTA gdesc[UR42], gdesc[UR44], tmem[UR10], tmem[UR26], idesc[UR27], UPT ;  /* 0x00ff1a2c2a0075ea */ /* 0x0005e2000ba0000a */
[----:B------:R-:W-:Y:S01]  /*4570*/  UMOV UR39, 0x40004040 ;  /* 0x4000404000277882 */ /* 0x000fe20000000000 */
[----:B------:R-:W-:Y:S01]  /*4580*/  UMOV UR37, 0x40004040 ;  /* 0x4000404000257882 */ /* 0x000fe20000000000 */
[----:B------:R-:W-:Y:S01]  /*4590*/  UMOV UR35, 0x40004040 ;  /* 0x4000404000237882 */ /* 0x000fe20000000000 */
[----:B------:R2:W-:Y:S01]  /*45a0*/  UTCHMMA.2CTA gdesc[UR38], gdesc[UR40], tmem[UR10], tmem[UR24], idesc[UR25], UPT ;  /* 0x00ff1828260075ea */ /* 0x0005e2000ba0000a */
[----:B------:R2:W-:Y:S01]  /*45b0*/  UTCHMMA.2CTA gdesc[UR34], gdesc[UR36], tmem[UR10], tmem[UR22], idesc[UR23], UPT ;  /* 0x00ff1624220075ea */ /* 0x0005e2000ba0000a */
[----:B------:R2:W-:Y:S01]  /*45c0*/  UTCBAR.2CTA.MULTICAST [UR8], URZ, UR12 ;  /* 0x000000ff080073e9 */ /* 0x0005e2000820080c */
[----:B------:R-:W-:Y:S01]  /*45d0*/  UMOV UR46, UR18 ;  /* 0x00000012002e7c82 */ /* 0x000fe20008000000 */
[----:B------:R-:W-:Y:S05]  /*45e0*/  BRA.U UP0, `(.L_x_91) ;  /* 0xfffffffd00507547 */ /* 0x000fea000b83ffff */
.L_x_88:
[----:B------:R-:W-:Y:S01]  /*45f0*/  UIADD3 UR9, UPT, UPT, UR9, 0x1a0, URZ ;  /* 0x000001a009097890 */ /* 0x000fe2000fffe0ff */
[----:B------:R-:W-:-:S08]  /*4600*/  UMOV UR17, UR16 ;  /* 0x0000001000117c82 */ /* 0x000fd00008000000 */
[----:B------:R4:W-:Y:S01]  /*4610*/  UTCBAR.2CTA.MULTICAST [UR9], URZ, UR11 ;  /* 0x000000ff090073e9 */ /* 0x0009e2000820080b */
[----:B------:R-:W-:Y:S02]  /*4620*/  NOP ;  /* 0x0000000000007918 */ /* 0x000fe40000000000 */
.L_x_86:
[----:B------:R-:W-:Y:S01]  /*4630*/  UIADD3 UR19, UPT, UPT, UR19, 0x1, URZ ;  /* 0x0000000113137890 */ /* 0x000fe2000fffe0ff */
[----:B------:R-:W-:-:S03]  /*4640*/  ISETP.NE.AND P0, PT, R8, 0x2, PT ;  /* 0x000000020800780c */ /* 0x000fc60003f05270 */
[----:B------:R-:W-:Y:S01]  /*4650*/  UISETP.NE.AND UP0, UPT, UR19, 0x4, UPT ;  /* 0x000000041300788c */ /* 0x000fe2000bf05270 */
[----:B-12---:R-:W-:Y:S02]  /*4660*/  SEL R0, RZ, 0x1, P0 ;  /* 0x00000001ff007807 */ /* 0x006fe40000000000 */
[----:B------:R-:W-:Y:S01]  /*4670*/  SEL R8, R8, RZ, P0 ;  /* 0x000000ff08087207 */ /* 0x000fe20000000000 */
[----:B------:R-:W-:Y:S01]  /*4680*/  USEL UR8, URZ, 0x1, UP0 ;  /* 0x00000001ff087887 */ /* 0x000fe20008000000 */
[----:B------:R-:W-:Y:S01]  /*4690*/  LOP3.LUT R3, R3, R0, RZ, 0x3c, !PT ;  /* 0x0000000003037212 */ /* 0x000fe200078e3cff */
[----:B------:R-:W-:-:S04]  /*46a0*/  USEL UR19, UR19, URZ, UP0 ;  /* 0x000000ff13137287 */ /* 0x000fc80008000000 */
[----:B------:R-:W-:Y:S01]  /*46b0*/  LOP3.LUT R9, R9, UR8, RZ, 0x3c, !PT ;  /* 0x0000000809097c12 */ /* 0x000fe2000f8e3cff */
[----:B------:R-:W-:Y:S07]  /*46c0*/  @P1 BRA `(.L_x_92) ;  /* 0xfffffff800881947 */ /* 0x000fee000383ffff */
[----:B------:R-:W1:Y:S01]  /*46d0*/  S2UR UR6, SR_CgaCtaId ;  /* 0x00000000000679c3 */ /* 0x000e620000008800 */
[----:B------:R-:W-:Y:S01]  /*46e0*/  ELECT P0, URZ, PT ;  /* 0x0000000000ff782f */ /* 0x000fe20003800000 */
[----:B------:R-:W-:Y:S01]  /*46f0*/  HFMA2 R0, -RZ, RZ, 0, 5.9604644775390625e-08 ;  /* 0x00000001ff007431 */ /* 0x000fe200000001ff */
[----:B------:R-:W-:-:S05]  /*4700*/  UMOV UR8, 0x40 ;  /* 0x0000004000087882 */ /* 0x000fca0000000000 */
[----:B------:R-:W-:Y:S01]  /*4710*/  UVIRTCOUNT.DEALLOC.SMPOOL 0x80 ;  /* 0x000000800000784c */ /* 0x000fe20000000000 */
[----:B------:R-:W-:Y:S02]  /*4720*/  UISETP.NE.AND UP0, UPT, UR5, URZ, UPT ;  /* 0x000000ff0500728c */ /* 0x000fe4000bf05270 */
[----:B-1----:R-:W-:-:S09]  /*4730*/  ULEA UR6, UR6, UR8, 0x18 ;  /* 0x0000000806067291 */ /* 0x002fd2000f8ec0ff */
[----:B------:R1:W-:Y:S01]  /*4740*/  @P0 STS.U8 [UR6+0x1c], R0 ;  /* 0x00001c00ff000988 */ /* 0x0003e20008000006 */
[----:B------:R-:W-:Y:S05]  /*4750*/  BRA.U UP0, `(.L_x_93) ;  /* 0x0000000100a07547 */ /* 0x000fea000b800000 */
[----:B------:R-:W-:Y:S01]  /*4760*/  UIADD3 UR5, UPT, UPT, UR7, 0x1c0, URZ ;  /* 0x000001c007057890 */ /* 0x000fe2000fffe0ff */
[----:B------:R-:W-:-:S03]  /*4770*/  SHF.L.U32 R3, R9, 0x1f, RZ ;  /* 0x0000001f09037819 */ /* 0x000fc600000006ff */
[----:B------:R-:W-:-:S09]  /*4780*/  ULEA UR8, UR19, UR5, 0x3 ;  /* 0x0000000513087291 */ /* 0x000fd2000f8e18ff */
[----:B------:R-:W2:Y:S02]  /*4790*/  SYNCS.PHASECHK.TRANS64.TRYWAIT P0, [UR8], R3 ;  /* 0x00000003ff0075a7 */ /* 0x000ea40008001108 */
[----:B--2---:R-:W-:Y:S05]  /*47a0*/  @!P0 BRA `(.L_x_94) ;  /* 0x0000003400fc8947 */ /* 0x004fea0003800000 */
.L_x_195:
[----:B----4-:R-:W-:-:S04]  /*47b0*/  UIADD3 UR9, UPT, UPT, UR19, 0x1, URZ ;  /* 0x0000000113097890 */ /* 0x010fc8000fffe0ff */
        /* <DEDUP_REMOVED lines=8> */
.L_x_197:
        /* <DEDUP_REMOVED lines=9> */
.L_x_199:
[----:B------:R-:W-:-:S04]  /*48d0*/  UIADD3 UR9, UPT, UPT, UR9, 0x1, URZ ;  /* 0x0000000109097890 */ /* 0x000fc8000fffe0ff */
[----:B------:R-:W-:-:S04]  /*48e0*/  UISETP.NE.AND UP1, UPT, UR9, 0x4, UPT ;  /* 0x000000040900788c */ /* 0x000fc8000bf25270 */
[----:B------:R-:W-:Y:S02]  /*48f0*/  USEL UR8, URZ, 0x1, UP1 ;  /* 0x00000001ff087887 */ /* 0x000fe40008800000 */
[----:B------:R-:W-:-:S04]  /*4900*/  USEL UR9, UR9, URZ, UP1 ;  /* 0x000000ff09097287 */ /* 0x000fc80008800000 */
[----:B------:R-:W-:Y:S01]  /*4910*/  ULEA UR9, UR9, UR5, 0x3 ;  /* 0x0000000509097291 */ /* 0x000fe2000f8e18ff */
[----:B-1----:R-:W-:-:S04]  /*4920*/  LOP3.LUT R3, R2, UR8, RZ, 0x3c, !PT ;  /* 0x0000000802037c12 */ /* 0x002fc8000f8e3cff */
[----:B------:R-:W-:Y:S01]  /*4930*/  SHF.L.U32 R3, R3, 0x1f, RZ ;  /* 0x0000001f03037819 */ /* 0x000fe200000006ff */
[----:B------:R-:W-:-:S04]  /*4940*/  IMAD.U32 R0, RZ, RZ, UR9 ;  /* 0x00000009ff007e24 */ /* 0x000fc8000f8e00ff */
[----:B------:R1:W2:Y:S03]  /*4950*/  SYNCS.PHASECHK.TRANS64.TRYWAIT P0, [R0+URZ], R3 ;  /* 0x00000003000075a7 */ /* 0x0002a600080011ff */
[----:B--2---:R-:W-:Y:S05]  /*4960*/  @!P0 NANOSLEEP.SYNCS 0x989680 ;  /* 0x009896800000895d */ /* 0x004fea0003900000 */
[----:B------:R-:W2:Y:S02]  /*4970*/  @!P0 SYNCS.PHASECHK.TRANS64 P0, [R0+URZ], R3 ;  /* 0x00000003000085a7 */ /* 0x000ea400080010ff */
[----:B--2---:R-:W-:Y:S05]  /*4980*/  @P0 BRA `(.L_x_97) ;  /* 0x0000000000200947 */ /* 0x004fea0003800000 */
.L_x_98:
[----:B--2---:R2:W4:Y:S02]  /*4990*/  SYNCS.PHASECHK.TRANS64.TRYWAIT P0, [R0+URZ], R3 ;  /* 0x00000003000075a7 */ /* 0x00452400080011ff */
[----:B----4-:R-:W-:Y:S05]  /*49a0*/  @!P0 NANOSLEEP.SYNCS 0x989680 ;  /* 0x009896800000895d */ /* 0x010fea0003900000 */
[----:B------:R-:W4:Y:S02]  /*49b0*/  @!P0 SYNCS.PHASECHK.TRANS64 P0, [R0+URZ], R3 ;  /* 0x00000003000085a7 */ /* 0x000f2400080010ff */
[----:B----4-:R-:W-:Y:S05]  /*49c0*/  @!P0 BRA `(.L_x_98) ;  /* 0xfffffffc00f08947 */ /* 0x010fea000383ffff */
[----:B------:R-:W-:Y:S05]  /*49d0*/  BRA `(.L_x_97) ;  /* 0x00000000000c7947 */ /* 0x000fea0003800000 */
.L_x_93:
[----:B------:R-:W-:-:S04]  /*49e0*/  UIADD3 UR5, UPT, UPT, UR7, 0x200, URZ ;  /* 0x0000020007057890 */ /* 0x000fc8000fffe0ff */
[----:B------:R-:W-:-:S09]  /*49f0*/  UPRMT UR5, UR4, 0x654, UR5 ;  /* 0x0000065404057896 */ /* 0x000fd20008000005 */
[----:B------:R-:W-:Y:S03]  /*4a00*/  SYNCS.ARRIVE.TRANS64.RED.A1T0 RZ, [UR5], RZ ;  /* 0x000000ffffff79a7 */ /* 0x000fe60008100405 */
.L_x_97:
[----:B-12---:R-:W-:Y:S01]  /*4a10*/  SHF.L.U32 R3, RZ, 0x1f, RZ ;  /* 0x0000001fff037819 */ /* 0x006fe200000006ff */
[----:B------:R-:W-:Y:S01]  /*4a20*/  UIADD3 UR5, UPT, UPT, UR7, 0x200, URZ ;  /* 0x0000020007057890 */ /* 0x000fe2000fffe0ff */
[----:B------:R-:W-:Y:S02]  /*4a30*/  PLOP3.LUT P0, PT, PT, PT, UP0, 0x80, 0x8 ;  /* 0x000000000008781c */ /* 0x000fe40003f0f008 */
[----:B------:R-:W1:Y:S02]  /*4a40*/  SYNCS.PHASECHK.TRANS64.TRYWAIT P1, [UR7+0x200], R3 ;  /* 0x00020003ff0075a7 */ /* 0x000e640008021107 */
[----:B-1----:R-:W-:Y:S09]  /*4a50*/  @!P1 BRA `(.L_x_99) ;  /* 0x0000003400989947 */ /* 0x002ff20003800000 */
.L_x_201:
[----:B------:R-:W-:Y:S01]  /*4a60*/  @!UP0 UPRMT UR5, UR4, 0x654, UR5 ;  /* 0x0000065404058896 */ /* 0x000fe20008000005 */
[----:B------:R-:W-:Y:S02]  /*4a70*/  UMOV UR8, 0xffff ;  /* 0x0000ffff00087882 */ /* 0x000fe40000000000 */
[----:B------:R-:W-:-:S06]  /*4a80*/  UMOV UR4, 0x1 ;  /* 0x0000000100047882 */ /* 0x000fcc0000000000 */
[----:B------:R-:W-:Y:S01]  /*4a90*/  @!P0 SYNCS.ARRIVE.TRANS64.RED.A1T0 RZ, [UR5], RZ ;  /* 0x000000ffffff89a7 */ /* 0x000fe20008100405 */
[----:B------:R-:W-:Y:S01]  /*4aa0*/  NOP ;  /* 0x0000000000007918 */ /* 0x000fe20000000000 */
[----:B-1----:R-:W1:Y:S01]  /*4ab0*/  LDS R0, [UR6+0x14] ;  /* 0x00001406ff007984 */ /* 0x002e620008000800 */
[----:B------:R-:W-:-:S04]  /*4ac0*/  ULOP3.LUT UR5, UR21, 0xffff, URZ, 0xc0, !UPT ;  /* 0x0000ffff15057892 */ /* 0x000fc8000f8ec0ff */
[----:B------:R-:W-:-:S04]  /*4ad0*/  USHF.R.U32.HI UR5, URZ, 0x5, UR5 ;  /* 0x00000005ff057899 */ /* 0x000fc80008011605 */
[----:B------:R-:W-:Y:S02]  /*4ae0*/  USHF.L.U32 UR8, UR8, UR5, URZ ;  /* 0x0000000508087299 */ /* 0x000fe400080006ff */
[----:B------:R-:W-:-:S04]  /*4af0*/  USHF.L.U32 UR4, UR4, UR5, URZ ;  /* 0x0000000504047299 */ /* 0x000fc800080006ff */
[----:B-1----:R-:W-:-:S04]  /*4b00*/  LOP3.LUT R0, R0, UR8, RZ, 0xc0, !PT ;  /* 0x0000000800007c12 */ /* 0x002fc8000f8ec0ff */
[----:B------:R-:W-:-:S13]  /*4b10*/  ISETP.NE.AND P0, PT, R0, UR8, PT ;  /* 0x0000000800007c0c */ /* 0x000fda000bf05270 */
[----:B------:R-:W-:Y:S05]  /*4b20*/  @P0 BRA `(.L_x_100) ;  /* 0x0000000000580947 */ /* 0x000fea0003800000 */
[----:B------:R-:W1:Y:S02]  /*4b30*/  LDS R0, [UR6+0x18] ;  /* 0x00001806ff007984 */ /* 0x000e640008000800 */
[----:B-1----:R-:W-:-:S04]  /*4b40*/  LOP3.LUT R0, R0, UR4, RZ, 0xc0, !PT ;  /* 0x0000000400007c12 */ /* 0x002fc8000f8ec0ff */
[----:B------:R-:W-:-:S13]  /*4b50*/  ISETP.NE.AND P0, PT, R0, UR4, PT ;  /* 0x0000000400007c0c */ /* 0x000fda000bf05270 */
[----:B------:R-:W-:Y:S05]  /*4b60*/  @P0 BRA `(.L_x_101) ;  /* 0x00000000003c0947 */ /* 0x000fea0003800000 */
[----:B------:R-:W1:Y:S01]  /*4b70*/  S2R R2, SR_LANEID ;  /* 0x0000000000027919 */ /* 0x000e620000000000 */
[----:B------:R-:W-:Y:S01]  /*4b80*/  ULOP3.LUT UR8, URZ, UR8, URZ, 0x33, !UPT ;  /* 0x00000008ff087292 */ /* 0x000fe2000f8e33ff */
[----:B------:R-:W-:Y:S01]  /*4b90*/  LOP3.LUT R4, RZ, UR4, RZ, 0x33, !PT ;  /* 0x00000004ff047c12 */ /* 0x000fe2000f8e33ff */
[----:B------:R-:W-:Y:S02]  /*4ba0*/  VOTEU.ANY UR7, UPT, PT ;  /* 0x0000000000077886 */ /* 0x000fe400038e0100 */
[----:B------:R-:W-:Y:S01]  /*4bb0*/  UFLO.U32 UR7, UR7 ;  /* 0x00000007000772bd */ /* 0x000fe200080e0000 */
[----:B------:R-:W2:Y:S01]  /*4bc0*/  REDUX UR4, R4 ;  /* 0x00000000040473c4 */ /* 0x000ea20000000000 */
[----:B------:R-:W-:-:S06]  /*4bd0*/  IMAD.U32 R0, RZ, RZ, UR8 ;  /* 0x00000008ff007e24 */ /* 0x000fcc000f8e00ff */
[----:B------:R1:W-:Y:S01]  /*4be0*/  UTCATOMSWS.AND URZ, UR8 ;  /* 0x0000000800ff79e3 */ /* 0x0003e20008000000 */
[----:B------:R-:W3:Y:S01]  /*4bf0*/  REDUX UR5, R0 ;  /* 0x00000000000573c4 */ /* 0x000ee20000000000 */
[----:B-1----:R-:W-:Y:S01]  /*4c00*/  ISETP.EQ.U32.AND P0, PT, R2, UR7, PT ;  /* 0x0000000702007c0c */ /* 0x002fe2000bf02070 */
[----:B--2---:R-:W-:Y:S01]  /*4c10*/  IMAD.U32 R2, RZ, RZ, UR4 ;  /* 0x00000004ff027e24 */ /* 0x004fe2000f8e00ff */
[----:B---3--:R-:W-:-:S11]  /*4c20*/  MOV R3, UR5 ;  /* 0x0000000500037c02 */ /* 0x008fd60008000f00 */
[----:B------:R1:W-:Y:S04]  /*4c30*/  @P0 ATOMS.AND RZ, [UR6+0x14], R3 ;  /* 0x00001403ffff098c */ /* 0x0003e8000a800006 */
[----:B------:R1:W-:Y:S01]  /*4c40*/  @P0 ATOMS.AND RZ, [UR6+0x18], R2 ;  /* 0x00001802ffff098c */ /* 0x0003e2000a800006 */
[----:B------:R-:W-:Y:S05]  /*4c50*/  BRA `(.L_x_102) ;  /* 0x0000000000147947 */ /* 0x000fea0003800000 */
.L_x_101:
[----:B------:R-:W-:Y:S02]  /*4c60*/  MOV R2, 0x4c80 ;  /* 0x00004c8000027802 */ /* 0x000fe40000000f00 */
[----:B---345:R-:W-:Y:S05]  /*4c70*/  CALL.REL.NOINC `($__internal_0_$__cuda_sm10x_tcgen05_guardrail_trap_col_being_dealloced_not_returned_by_alloc) ;  /* 0x0000003400c07944 */ /* 0x038fea0003c00000 */
[----:B------:R-:W-:Y:S05]  /*4c80*/  BRA `(.L_x_102) ;  /* 0x0000000000087947 */ /* 0x000fea0003800000 */
.L_x_100:
[----:B------:R-:W-:Y:S02]  /*4c90*/  MOV R2, 0x4cb0 ;  /* 0x00004cb000027802 */ /* 0x000fe40000000f00 */
[----:B---345:R-:W-:Y:S05]  /*4ca0*/  CALL.REL.NOINC `($__internal_2_$__cuda_sm10x_tcgen05_guardrail_trap_unallocated_columns_being_dealloced) ;  /* 0x0000003400cc7944 */ /* 0x038fea0003c00000 */
.L_x_102:
[----:B------:R-:W-:Y:S01]  /*4cb0*/  NOP ;  /* 0x0000000000007918 */ /* 0x000fe20000000000 */
[----:B----4-:R-:W-:Y:S05]  /*4cc0*/  EXIT ;  /* 0x000000000000794d */ /* 0x010fea0003800000 */
.L_x_73:
[----:B------:R-:W-:-:S09]  /*4cd0*/  UISETP.NE.OR UP5, UPT, UR10, 0x3, !UP5 ;  /* 0x000000030a00788c */ /* 0x000fd2000efa5670 */
[----:B------:R-:W-:Y:S05]  /*4ce0*/  BRA.U UP5, `(.L_x_103) ;  /* 0x0000000d050c7547 */ /* 0x000fea000b800000 */
[----:B------:R-:W1:Y:S01]  /*4cf0*/  LDC R0, c[0x0][0xb30] ;  /* 0x0002cc00ff007b82 */ /* 0x000e620000000800 */
[----:B------:R-:W2:Y:S01]  /*4d00*/  LDCU.64 UR8, c[0x0][0x888] ;  /* 0x00011100ff0877ac */ /* 0x000ea20008000a00 */
[----:B------:R-:W-:Y:S01]  /*4d10*/  IMAD.MOV.U32 R30, RZ, RZ, 0x1 ;  /* 0x00000001ff1e7424 */ /* 0x000fe200078e00ff */
[----:B------:R-:W-:Y:S01]  /*4d20*/  CS2R R28, SRZ ;  /* 0x00000000001c7805 */ /* 0x000fe2000001ff00 */
[----:B------:R-:W-:Y:S01]  /*4d30*/  IMAD.MOV.U32 R25, RZ, RZ, 0x1000 ;  /* 0x00001000ff197424 */ /* 0x000fe200078e00ff */
[----:B------:R-:W3:Y:S03]  /*4d40*/  LDCU.64 UR4, c[0x0][0x890] ;  /* 0x00011200ff0477ac */ /* 0x000ee60008000a00 */
[----:B------:R-:W4:Y:S01]  /*4d50*/  LDC R19, c[0x0][0x370] ;  /* 0x0000dc00ff137b82 */ /* 0x000f220000000800 */
[----:B------:R-:W-:Y:S01]  /*4d60*/  UMOV UR6, 0x400 ;  /* 0x0000040000067882 */ /* 0x000fe20000000000 */
[----:B------:R-:W-:-:S02]  /*4d70*/  UPLOP3.LUT UP1, UPT, UPT, UPT, UPT, 0x40, 0x4 ;  /* 0x000000000004789c */ /* 0x000fc40003f2e870 */
[----:B------:R-:W-:Y:S01]  /*4d80*/  ULEA UR6, UR37, UR6, 0x18 ;  /* 0x0000000625067291 */ /* 0x000fe2000f8ec0ff */
[----:B------:R-:W-:-:S03]  /*4d90*/  UMOV UR15, URZ ;  /* 0x000000ff000f7c82 */ /* 0x000fc60008000000 */
[----:B------:R-:W4:Y:S01]  /*4da0*/  LDC R2, c[0x0][0xb0c] ;  /* 0x0002c300ff027b82 */ /* 0x000f220000000800 */
[----:B--2---:R-:W-:Y:S02]  /*4db0*/  UISETP.NE.U32.AND UP2, UPT, UR8, URZ, UPT ;  /* 0x000000ff0800728c */ /* 0x004fe4000bf45070 */
[----:B---3--:R-:W-:-:S05]  /*4dc0*/  UISETP.NE.U32.AND UP3, UPT, UR4, URZ, UPT ;  /* 0x000000ff0400728c */ /* 0x008fca000bf65070 */
[----:B------:R-:W2:Y:S01]  /*4dd0*/  LDC R18, c[0x0][0xb20] ;  /* 0x0002c800ff127b82 */ /* 0x000ea20000000800 */
[----:B-1----:R-:W-:Y:S01]  /*4de0*/  ISETP.NE.AND P1, PT, R0, 0x1, PT ;  /* 0x000000010000780c */ /* 0x002fe20003f25270 */
[----:B------:R-:W-:Y:S02]  /*4df0*/  UISETP.NE.AND.EX UP2, UPT, UR9, URZ, UPT, UP2 ;  /* 0x000000ff0900728c */ /* 0x000fe4000bf45320 */
[----:B------:R-:W-:-:S04]  /*4e00*/  UISETP.NE.AND.EX UP3, UPT, UR5, URZ, UPT, UP3 ;  /* 0x000000ff0500728c */ /* 0x000fc8000bf65330 */
[----:B-----5:R-:W1:Y:S08]  /*4e10*/  LDC.64 R32, c[0x0][0x348] ;  /* 0x0000d200ff207b82 */ /* 0x020e700000000a00 */
[----:B------:R-:W3:Y:S08]  /*4e20*/  LDC.64 R16, c[0x0][0xb10] ;  /* 0x0002c400ff107b82 */ /* 0x000ef00000000a00 */
[----:B------:R-:W1:Y:S08]  /*4e30*/  LDC.64 R6, c[0x0][0xb18] ;  /* 0x0002c600ff067b82 */ /* 0x000e700000000a00 */
[----:B------:R-:W1:Y:S08]  /*4e40*/  LDC.64 R4, c[0x0][0xb28] ;  /* 0x0002ca00ff047b82 */ /* 0x000e700000000a00 */
[----:B--2-4-:R-:W1:Y:S02]  /*4e50*/  LDC R24, c[0x0][0x374] ;  /* 0x0000dd00ff187b82 */ /* 0x014e640000000800 */
.L_x_111:
[C---:B------:R-:W-:Y:S02]  /*4e60*/  LEA R0, R29.reuse, UR6, 0x3 ;  /* 0x000000061d007c11 */ /* 0x040fe4000f8e18ff */
[----:B------:R-:W-:Y:S02]  /*4e70*/  SHF.L.U32 R3, R28, 0x1f, RZ ;  /* 0x0000001f1c037819 */ /* 0x000fe400000006ff */
[----:B------:R-:W-:Y:S02]  /*4e80*/  LEA R20, R29, UR6, 0x4 ;  /* 0x000000061d147c11 */ /* 0x000fe4000f8e20ff */
[----:B--2---:R-:W2:Y:S02]  /*4e90*/  SYNCS.PHASECHK.TRANS64.TRYWAIT P0, [R0+URZ+0x180], R3 ;  /* 0x00018003000075a7 */ /* 0x004ea400080011ff */
[----:B--2---:R-:W-:Y:S05]  /*4ea0*/  @!P0 BRA `(.L_x_104) ;  /* 0x00000030009c8947 */ /* 0x004fea0003800000 */
.L_x_202:
[----:B------:R-:W-:Y:S01]  /*4eb0*/  ISETP.GE.AND P0, PT, R26, 0x1, PT ;  /* 0x000000011a00780c */ /* 0x000fe20003f06270 */
[----:B------:R-:W4:Y:S01]  /*4ec0*/  LDS.128 R20, [R20+0x210] ;  /* 0x0002100014147984 */ /* 0x000f220000000c00 */
[----:B------:R-:W-:Y:S01]  /*4ed0*/  ISETP.NE.U32.AND P4, PT, RZ, UR4, PT ;  /* 0x00000004ff007c0c */ /* 0x000fe2000bf85070 */
[----:B--2---:R-:W-:Y:S03]  /*4ee0*/  VIADD R0, R0, 0x190 ;  /* 0x0000019000007836 */ /* 0x004fe60000000000 */
[----:B------:R-:W-:Y:S01]  /*4ef0*/  ISETP.NE.AND.EX P4, PT, RZ, UR5, PT, P4 ;  /* 0x00000005ff007c0c */ /* 0x000fe2000bf85340 */
[----:B------:R-:W-:Y:S01]  /*4f00*/  @!PT LDS RZ, [RZ] ;  /* 0x00000000fffff984 */ /* 0x000fe20000000800 */
[----:B------:R-:W-:Y:S01]  /*4f10*/  @!PT LDS RZ, [RZ] ;  /* 0x00000000fffff984 */ /* 0x000fe20000000800 */
[----:B------:R-:W-:Y:S01]  /*4f20*/  @!PT LDS RZ, [RZ] ;  /* 0x00000000fffff984 */ /* 0x000fe20000000800 */
[----:B------:R-:W-:Y:S01]  /*4f30*/  @!PT LDS RZ, [RZ] ;  /* 0x00000000fffff984 */ /* 0x000fe20000000800 */
[----:B------:R2:W-:Y:S06]  /*4f40*/  MEMBAR.ALL.CTA ;  /* 0x0000000000007992 */ /* 0x0005ec0000008000 */
[----:B--2---:R-:W2:Y:S01]  /*4f50*/  FENCE.VIEW.ASYNC.S ;  /* 0x00000000000073c6 */ /* 0x004ea20000000000 */
[----:B------:R-:W-:Y:S04]  /*4f60*/  PRMT R0, RZ, 0x654, R0 ;  /* 0x00000654ff007816 */ /* 0x000fe80000000000 */
[----:B--2---:R2:W-:Y:S01]  /*4f70*/  SYNCS.ARRIVE.TRANS64.RED.A1T0 RZ, [R0+URZ], RZ ;  /* 0x000000ff00ff79a7 */ /* 0x0045e200081004ff */
[----:B----4-:R-:W-:Y:S11]  /*4f80*/  LOP3.LUT P3, RZ, R22, 0x1, RZ, 0xc0, !PT ;  /* 0x0000000116ff7812 */ /* 0x010ff6000786c0ff */
[----:B------:R-:W-:Y:S02]  /*4f90*/  @!UPT UIADD3 URZ, UPT, UPT, URZ, URZ, URZ ;  /* 0x000000fffffff290 */ /* 0x000fe4000fffe0ff */
[----:B------:R-:W-:Y:S02]  /*4fa0*/  @P3 MOV R13, R20 ;  /* 0x00000014000d3202 */ /* 0x000fe40000000f00 */
[----:B------:R-:W-:Y:S01]  /*4fb0*/  @P3 LOP3.LUT R8, R21, 0xffff, RZ, 0xc0, !PT ;  /* 0x0000ffff15083812 */ /* 0x000fe200078ec0ff */
[----:B--2---:R-:W-:Y:S06]  /*4fc0*/  @!P0 BRA `(.L_x_105) ;  /* 0x0000000000a48947 */ /* 0x004fec0003800000 */
[----:B-1----:R-:W-:Y:S01]  /*4fd0*/  IMAD.HI.U32 R31, R24, R7, RZ ;  /* 0x00000007181f7227 */ /* 0x002fe200078e00ff */
[----:B------:R-:W-:Y:S02]  /*4fe0*/  ISETP.NE.AND P0, PT, R6, 0x1, PT ;  /* 0x000000010600780c */ /* 0x000fe40003f05270 */
[----:B------:R-:W-:Y:S01]  /*4ff0*/  ISETP.NE.AND P2, PT, R26, 0x1, PT ;  /* 0x000000011a00780c */ /* 0x000fe20003f45270 */
[----:B---3--:R-:W-:Y:S01]  /*5000*/  IMAD.HI.U32 R34, R19, R16, RZ ;  /* 0x0000001013227227 */ /* 0x008fe200078e00ff */
[----:B------:R-:W-:Y:S02]  /*5010*/  SHF.R.U32.HI R31, RZ, R18, R31 ;  /* 0x00000012ff1f7219 */ /* 0x000fe4000001161f */
[----:B------:R-:W-:Y:S01]  /*5020*/  ISETP.NE.AND P5, PT, R2, 0x1, PT ;  /* 0x000000010200780c */ /* 0x000fe20003fa5270 */
[----:B------:R-:W-:Y:S01]  /*5030*/  IMAD.HI.U32 R36, R13, R16, RZ ;  /* 0x000000100d247227 */ /* 0x000fe200078e00ff */
[----:B------:R-:W-:Y:S02]  /*5040*/  SHF.R.U32.HI R34, RZ, R17, R34 ;  /* 0x00000011ff227219 */ /* 0x000fe40000011622 */
[----:B------:R-:W-:Y:S01]  /*5050*/  SEL R3, R24, R31, !P0 ;  /* 0x0000001f18037207 */ /* 0x000fe20004000000 */
[C---:B------:R-:W-:Y:S01]  /*5060*/  IMAD.HI.U32 R31, R8.reuse, R7, RZ ;  /* 0x00000007081f7227 */ /* 0x040fe200078e00ff */
[----:B------:R-:W-:Y:S02]  /*5070*/  SEL R11, R19, R34, !P5 ;  /* 0x00000022130b7207 */ /* 0x000fe40006800000 */
[----:B------:R-:W-:Y:S01]  /*5080*/  SHF.R.U32.HI R36, RZ, R17, R36 ;  /* 0x00000011ff247219 */ /* 0x000fe20000011624 */
[----:B------:R-:W-:Y:S01]  /*5090*/  IMAD.HI.U32 R38, R3, R4, RZ ;  /* 0x0000000403267227 */ /* 0x000fe200078e00ff */
[----:B------:R-:W-:Y:S03]  /*50a0*/  SHF.R.U32.HI R31, RZ, R18, R31 ;  /* 0x00000012ff1f7219 */ /* 0x000fe6000001161f */
[----:B------:R-:W-:Y:S01]  /*50b0*/  IMAD.HI.U32 R34, R11, R4, RZ ;  /* 0x000000040b227227 */ /* 0x000fe200078e00ff */
[----:B------:R-:W-:Y:S02]  /*50c0*/  @P2 SHF.R.U32.HI R3, RZ, R5, R38 ;  /* 0x00000005ff032219 */ /* 0x000fe40000011626 */
[----:B------:R-:W-:Y:S02]  /*50d0*/  SEL R9, R8, R31, !P0 ;  /* 0x0000001f08097207 */ /* 0x000fe40004000000 */
[----:B------:R-:W-:Y:S01]  /*50e0*/  @P2 SHF.R.U32.HI R11, RZ, R5, R34 ;  /* 0x00000005ff0b2219 */ /* 0x000fe20000011622 */
[C---:B------:R-:W-:Y:S01]  /*50f0*/  IMAD R10, R26.reuse, R3, RZ ;  /* 0x000000031a0a7224 */ /* 0x040fe200078e02ff */
[----:B------:R-:W-:Y:S01]  /*5100*/  SEL R3, R13, R36, !P5 ;  /* 0x000000240d037207 */ /* 0x000fe20006800000 */
[C---:B------:R-:W-:Y:S03]  /*5110*/  IMAD.HI.U32 R14, R9.reuse, R4, RZ ;  /* 0x00000004090e7227 */ /* 0x040fe600078e00ff */
[----:B------:R-:W-:Y:S01]  /*5120*/  ISETP.GE.AND P0, PT, R9, R10, PT ;  /* 0x0000000a0900720c */ /* 0x000fe20003f06270 */
[C---:B------:R-:W-:Y:S01]  /*5130*/  IMAD R12, R26.reuse, R11, RZ ;  /* 0x0000000b1a0c7224 */ /* 0x040fe200078e02ff */
[-C--:B------:R-:W-:Y:S04]  /*5140*/  SHF.R.U32.HI R14, RZ, R5.reuse, R14 ;  /* 0x00000005ff0e7219 */ /* 0x080fe8000001160e */
[----:B------:R-:W-:Y:S02]  /*5150*/  ISETP.GE.OR P0, PT, R3, R12, P0 ;  /* 0x0000000c0300720c */ /* 0x000fe40000706670 */
[----:B------:R-:W-:Y:S05]  /*5160*/  SEL R15, R9, R14, !P2 ;  /* 0x0000000e090f7207 */ /* 0x000fea0005000000 */
[----:B------:R-:W-:Y:S04]  /*5170*/  IMAD.MOV R14, RZ, RZ, -R15 ;  /* 0x000000ffff0e7224 */ /* 0x000fe800078e0a0f */
[----:B------:R-:W-:Y:S02]  /*5180*/  IMAD R14, R26, R14, R9 ;  /* 0x0000000e1a0e7224 */ /* 0x000fe400078e0209 */
[C---:B------:R-:W-:Y:S05]  /*5190*/  @!P0 IMAD.HI.U32 R10, R3.reuse, R4, RZ ;  /* 0x00000004030a8227 */ /* 0x040fea00078e00ff */
[----:B------:R-:W-:Y:S04]  /*51a0*/  @!P0 SHF.R.U32.HI R10, RZ, R5, R10 ;  /* 0x00000005ff0a8219 */ /* 0x000fe8000001160a */
[----:B------:R-:W-:Y:S01]  /*51b0*/  @!P0 SEL R0, R3, R10, !P2 ;  /* 0x0000000a03008207 */ /* 0x000fe20005000000 */
[----:B------:R-:W-:Y:S03]  /*51c0*/  IMAD.MOV R10, RZ, RZ, -R3 ;  /* 0x000000ffff0a7224 */ /* 0x000fe600078e0a03 */
[----:B------:R-:W-:Y:S01]  /*51d0*/  @!P0 IADD3 R15, PT, PT, R15, -R0, RZ ;  /* 0x800000000f0f8210 */ /* 0x000fe20007ffe0ff */
[----:B------:R-:W-:Y:S01]  /*51e0*/  @!P0 IMAD R0, R11, R14, R0 ;  /* 0x0000000e0b008224 */ /* 0x000fe200078e0200 */
[----:B------:R-:W-:Y:S01]  /*51f0*/  IADD3 R11, PT, PT, -R9, RZ, RZ ;  /* 0x000000ff090b7210 */ /* 0x000fe20007ffe1ff */
[----:B------:R-:W-:Y:S02]  /*5200*/  IMAD R13, R2, R10, R13 ;  /* 0x0000000a020d7224 */ /* 0x000fe400078e020d */
[----:B------:R-:W-:Y:S02]  /*5210*/  @!P0 IMAD R9, R15, R26, R3 ;  /* 0x0000001a0f098224 */ /* 0x000fe400078e0203 */
[----:B------:R-:W-:Y:S02]  /*5220*/  @!P0 IMAD.MOV.U32 R3, RZ, RZ, R0 ;  /* 0x000000ffff038224 */ /* 0x000fe400078e0000 */
[----:B------:R-:W-:Y:S02]  /*5230*/  IMAD R8, R6, R11, R8 ;  /* 0x0000000b06087224 */ /* 0x000fe400078e0208 */
[----:B------:R-:W-:Y:S02]  /*5240*/  IMAD R13, R3, R2, R13 ;  /* 0x00000002030d7224 */ /* 0x000fe400078e020d */
[----:B------:R-:W-:Y:S02]  /*5250*/  IMAD R8, R9, R6, R8 ;  /* 0x0000000609087224 */ /* 0x000fe400078e0208 */
.L_x_105:
[----:B------:R-:W-:Y:S05]  /*5260*/  BRA.U UP1, `(.L_x_106) ;  /* 0x0000000101107547 */ /* 0x000fea000b800000 */
[----:B------:R-:W-:Y:S04]  /*5270*/  MOV R0, UR7 ;  /* 0x0000000700007c02 */ /* 0x000fe80008000f00 */
[----:B------:R-:W-:Y:S04]  /*5280*/  SHF.L.U32 R3, R0, 0x1f, RZ ;  /* 0x0000001f00037819 */ /* 0x000fe800000006ff */
[----:B------:R-:W2:Y:S02]  /*5290*/  SYNCS.PHASECHK.TRANS64.TRYWAIT P0, [UR6+0x178], R3 ;  /* 0x00017803ff0075a7 */ /* 0x000ea40008001106 */
[----:B--2---:R-:W-:Y:S05]  /*52a0*/  @!P0 BRA `(.L_x_107) ;  /* 0x0000002c00b08947 */ /* 0x004fea0003800000 */
.L_x_106:
[----:B------:R-:W-:Y:S05]  /*52b0*/  BRA.U !UP3, `(.L_x_108) ;  /* 0x000000010b347547 */ /* 0x000fea000b800000 */
[----:B------:R-:W-:Y:S01]  /*52c0*/  UPLOP3.LUT UP0, UPT, UPT, UPT, UP2, 0x80, 0x8 ;  /* 0x000000000008789c */ /* 0x000fe20003f0f020 */
[----:B--2---:R-:W-:Y:S02]  /*52d0*/  HFMA2 R0, -RZ, RZ, 0, 5.9604644775390625e-08 ;  /* 0x00000001ff007431 */ /* 0x004fe400000001ff */
[----:B------:R-:W-:Y:S03]  /*52e0*/  IMAD.MOV.U32 R70, RZ, RZ, 0x1 ;  /* 0x00000001ff467424 */ /* 0x000fe600078e00ff */
[----:B------:R-:W-:Y:S05]  /*52f0*/  PLOP3.LUT P0, PT, PT, PT, UP0, 0x80, 0x8 ;  /* 0x000000000008781c */ /* 0x000fea0003f0f008 */
[----:B------:R-:W2:Y:S01]  /*5300*/  @UP0 LDCU.64 UR10, c[0x0][0x888] ;  /* 0x00011100ff0a07ac */ /* 0x000ea20008000a00 */
[----:B------:R-:W-:Y:S07]  /*5310*/  @UP0 UIMAD UR8, UR36, UR4, URZ ;  /* 0x00000004240802a4 */ /* 0x000fee000f8e02ff */
[----:B------:R-:W-:Y:S01]  /*5320*/  @!P0 PRMT R70, R0, 0x7610, R70 ;  /* 0x0000761000468816 */ /* 0x000fe20000000046 */
[----:B--2---:R-:W-:Y:S03]  /*5330*/  @UP0 UIMAD.WIDE UR10, UR8, 0x4, UR10 ;  /* 0x00000004080a08a5 */ /* 0x004fe6000f8e020a */
[----:B------:R-:W2:Y:S03]  /*5340*/  @!UP0 LDCU UR8, c[0x0][0x880] ;  /* 0x00011000ff0887ac */ /* 0x000ea60008000800 */
[----:B------:R-:W-:Y:S01]  /*5350*/  IMAD.U32 R10, RZ, RZ, UR10 ;  /* 0x0000000aff0a7e24 */ /* 0x000fe2000f8e00ff */
[----:B------:R-:W-:Y:S05]  /*5360*/  MOV R11, UR11 ;  /* 0x0000000b000b7c02 */ /* 0x000fea0008000f00 */
[----:B------:R4:W5:Y:S02]  /*5370*/  @P0 LDG.E R35, desc[UR40][R10.64] ;  /* 0x000000280a230981 */ /* 0x000964000c1e1900 */
[----:B--2-4-:R-:W-:Y:S07]  /*5380*/  @!P0 IMAD.U32 R35, RZ, RZ, UR8 ;  /* 0x00000008ff238e24 */ /* 0x014fee000f8e00ff */
.L_x_108:
[----:B-----5:R-:W-:Y:S01]  /*5390*/  @!P4 FSETP.EQ.AND P5, PT, R35, RZ, PT ;  /* 0x000000ff2300c20b */ /* 0x020fe20003fa2000 */
[----:B------:R-:W-:Y:S01]  /*53a0*/  @!UPT UIADD3 URZ, UPT, UPT, URZ, URZ, URZ ;  /* 0x000000fffffff290 */ /* 0x000fe2000fffe0ff */
[----:B------:R-:W-:Y:S11]  /*53b0*/  @!P4 BRA `(.L_x_109) ;  /* 0x000000000014c947 */ /* 0x000ff60003800000 */
[----:B------:R-:W-:Y:S02]  /*53c0*/  LOP3.LUT P0, RZ, R70, 0xff, RZ, 0xc0, !PT ;  /* 0x000000ff46ff7812 */ /* 0x000fe4000780c0ff */
[----:B------:R-:W-:Y:S04]  /*53d0*/  PLOP3.LUT P5, PT, PT, PT, UP0, 0x80, 0x8 ;  /* 0x000000000008781c */ /* 0x000fe80003faf008 */
[----:B------:R-:W-:Y:S07]  /*53e0*/  PLOP3.LUT P5, PT, P5, PT, PT, 0x8, 0x80 ;  /* 0x000000000080781c */ /* 0x000fee0002fae170 */
[----:B------:R-:W-:Y:S11]  /*53f0*/  @P0 FSETP.EQ.AND P5, PT, R35, RZ, PT ;  /* 0x000000ff2300020b */ /* 0x000ff60003fa2000 */
[----:B------:R-:W-:Y:S02]  /*5400*/  @!UPT UIADD3 URZ, UPT, UPT, URZ, URZ, URZ ;  /* 0x000000fffffff290 */ /* 0x000fe4000fffe0ff */
.L_x_109:
[----:B------:R-:W4:Y:S01]  /*5410*/  LDC.64 R14, c[0x0][0xb10] ;  /* 0x0002c400ff0e7b82 */ /* 0x000f220000000a00 */
[----:B------:R-:W-:Y:S01]  /*5420*/  ULEA UR13, UR15, UR6, 0x3 ;  /* 0x000000060f0d7291 */ /* 0x000fe2000f8e18ff */
[----:B------:R-:W-:Y:S01]  /*5430*/  SHF.L.U32 R12, R30, 0x1f, RZ ;  /* 0x0000001f1e0c7819 */ /* 0x000fe200000006ff */
[----:B------:R-:W-:Y:S01]  /*5440*/  VIADD R29, R29, 0x1 ;  /* 0x000000011d1d7836 */ /* 0x000fe20000000000 */
[----:B------:R-:W-:Y:S04]  /*5450*/  @P3 SHF.R.U32.HI R27, RZ, 0x10, R21 ;  /* 0x00000010ff1b3819 */ /* 0x000fe80000011615 */
[----:B------:R-:W5:Y:S02]  /*5460*/  LDC.64 R10, c[0x0][0xb18] ;  /* 0x0002c600ff0a7b82 */ /* 0x000f640000000a00 */
[----:B------:R-:W1:Y:S01]  /*5470*/  SYNCS.PHASECHK.TRANS64.TRYWAIT P4, [UR13+0x160], R12 ;  /* 0x0001600cff0075a7 */ /* 0x000e62000808110d */
[----:B----4-:R-:W-:Y:S05]  /*5480*/  @!P1 IMAD.HI.U32 R14, R13, R14, RZ ;  /* 0x0000000e0d0e9227 */ /* 0x010fea00078e00ff */
[----:B--2---:R-:W2:Y:S01]  /*5490*/  @!P1 LDC R0, c[0x0][0xb20] ;  /* 0x0002c800ff009b82 */ /* 0x004ea20000000800 */
[----:B------:R-:W-:Y:S01]  /*54a0*/  @!P1 SHF.R.U32.HI R14, RZ, R15, R14 ;  /* 0x0000000fff0e9219 */ /* 0x000fe2000001160e */
[----:B-----5:R-:W-:Y:S01]  /*54b0*/  @!P1 IMAD.HI.U32 R11, R8, R11, RZ ;  /* 0x0000000b080b9227 */ /* 0x020fe200078e00ff */
[----:B------:R-:W-:Y:S05]  /*54c0*/  @!P1 ISETP.NE.AND P0, PT, R10, 0x1, PT ;  /* 0x000000010a00980c */ /* 0x000fea0003f05270 */
[----:B------:R-:W4:Y:S01]  /*54d0*/  @!P1 LDC R3, c[0x0][0xb0c] ;  /* 0x0002c300ff039b82 */ /* 0x000f220000000800 */
[----:B--2---:R-:W-:Y:S02]  /*54e0*/  @!P1 SHF.R.U32.HI R9, RZ, R0, R11 ;  /* 0x00000000ff099219 */ /* 0x004fe4000001160b */
[----:B----4-:R-:W-:Y:S02]  /*54f0*/  @!P1 ISETP.NE.AND P2, PT, R3, 0x1, PT ;  /* 0x000000010300980c */ /* 0x010fe40003f45270 */
[----:B------:R-:W-:Y:S02]  /*5500*/  @!P1 SEL R9, R8, R9, !P0 ;  /* 0x0000000908099207 */ /* 0x000fe40004000000 */
[----:B------:R-:W-:Y:S02]  /*5510*/  ELECT P0, URZ, PT ;  /* 0x0000000000ff782f */ /* 0x000fe40003800000 */
[----:B------:R-:W-:Y:S05]  /*5520*/  @!P1 SEL R14, R13, R14, !P2 ;  /* 0x0000000e0d0e9207 */ /* 0x000fea0005000000 */
[----:B------:R-:W-:Y:S02]  /*5530*/  @!P1 IMAD.IADD R0, R9, 0x1, -R14 ;  /* 0x0000000109009824 */ /* 0x000fe400078e0a0e */
[----:B------:R-:W-:Y:S02]  /*5540*/  @!P1 IMAD.IADD R9, R14, 0x1, -R9 ;  /* 0x000000010e099824 */ /* 0x000fe400078e0a09 */
[----:B------:R-:W-:Y:S02]  /*5550*/  @!P1 IMAD R13, R0, R3, R13 ;  /* 0x00000003000d9224 */ /* 0x000fe400078e020d */
[----:B------:R-:W-:Y:S01]  /*5560*/  @!P1 IMAD R8, R9, R10, R8 ;  /* 0x0000000a09089224 */ /* 0x000fe200078e0208 */
[----:B-1----:R-:W-:Y:S06]  /*5570*/  @!P4 BRA `(.L_x_110) ;  /* 0x0000002c0014c947 */ /* 0x002fec0003800000 */
.L_x_205:
[----:B------:R-:W-:Y:S01]  /*5580*/  PLOP3.LUT P5, PT, P5, P0, PT, 0xf2, 0x2f ;  /* 0x00000000002f781c */ /* 0x000fe20002fa1e72 */
[----:B------:R-:W-:Y:S01]  /*5590*/  UMOV UR16, 0x0 ;  /* 0x0000000000107882 */ /* 0x000fe20000000000 */
[----:B------:R-:W-:Y:S01]  /*55a0*/  UMOV UR17, 0x10000000 ;  /* 0x1000000000117882 */ /* 0x000fe20000000000 */
[----:B------:R-:W-:Y:S01]  /*55b0*/  UMOV UR12, UR36 ;  /* 0x00000024000c7c82 */ /* 0x000fe20008000000 */
[----:B------:R-:W-:Y:S09]  /*55c0*/  @P3 R2UR UR36, R27 ;  /* 0x000000001b2432ca */ /* 0x000ff200000e0000 */
[----:B-1----:R-:W-:Y:S01]  /*55d0*/  @!P5 IADD3 R3, P0, PT, R32, 0x580, RZ ;  /* 0x000005802003d810 */ /* 0x002fe20007f1e0ff */
[----:B------:R-:W-:Y:S01]  /*55e0*/  @!P5 IMAD.SHL.U32 R69, R69, 0x20, RZ ;  /* 0x000000204545d824 */ /* 0x000fe200078e00ff */
[----:B------:R-:W-:Y:S01]  /*55f0*/  VOTEU.ALL UP1, P5 ;  /* 0x0000000000ff7886 */ /* 0x000fe20002820000 */
[----:B------:R-:W-:Y:S01]  /*5600*/  @!P5 IMAD.SHL.U32 R63, R63, 0x40, RZ ;  /* 0x000000403f3fd824 */ /* 0x000fe200078e00ff */
[----:B------:R-:W-:Y:S01]  /*5610*/  @!P5 R2UR UR9, R3 ;  /* 0x000000000309d2ca */ /* 0x000fe200000e0000 */
[----:B------:R-:W-:Y:S01]  /*5620*/  @!P5 IMAD.X R0, RZ, RZ, R33, P0 ;  /* 0x000000ffff00d224 */ /* 0x000fe200000e0621 */
[----:B------:R-:W-:Y:S01]  /*5630*/  @!P5 R2UR UR10, R69 ;  /* 0x00000000450ad2ca */ /* 0x000fe200000e0000 */
[----:B------:R-:W-:Y:S01]  /*5640*/  @!UP1 ULEA UR14, UR15, UR6, 0xc ;  /* 0x000000060f0e9291 */ /* 0x000fe2000f8e60ff */
[----:B------:R-:W-:Y:S01]  /*5650*/  @!P5 R2UR UR11, R63 ;  /* 0x000000003f0bd2ca */ /* 0x000fe200000e0000 */
[----:B------:R-:W-:Y:S01]  /*5660*/  UIADD3 UR15, UPT, UPT, UR15, 0x1, URZ ;  /* 0x000000010f0f7890 */ /* 0x000fe2000fffe0ff */
[----:B------:R-:W-:Y:S01]  /*5670*/  @!P5 R2UR UR8, R0 ;  /* 0x000000000008d2ca */ /* 0x000fe200000e0000 */
[----:B------:R-:W-:Y:S01]  /*5680*/  IMAD.IADD R69, R8, 0x1, R62 ;  /* 0x0000000108457824 */ /* 0x000fe200078e023e */
[----:B------:R-:W-:Y:S01]  /*5690*/  ISETP.NE.AND P0, PT, R29, 0x2, PT ;  /* 0x000000021d00780c */ /* 0x000fe20003f05270 */
[----:B------:R-:W-:Y:S03]  /*56a0*/  IMAD.IADD R63, R13, 0x1, R68 ;  /* 0x000000010d3f7824 */ /* 0x000fe600078e0244 */
[----:B------:R-:W-:Y:S01]  /*56b0*/  SEL R3, RZ, 0x1, P0 ;  /* 0x00000001ff037807 */ /* 0x000fe20000000000 */
[----:B------:R-:W-:Y:S01]  /*56c0*/  IMAD.U32 R10, RZ, RZ, UR9 ;  /* 0x00000009ff0a7e24 */ /* 0x000fe2000f8e00ff */
[----:B------:R-:W-:Y:S01]  /*56d0*/  UIADD3 UR9, UPT, UPT, UR13, 0x150, URZ ;  /* 0x000001500d097890 */ /* 0x000fe2000fffe0ff */
[----:B------:R-:W-:Y:S02]  /*56e0*/  SEL R29, R29, RZ, P0 ;  /* 0x000000ff1d1d7207 */ /* 0x000fe40000000000 */
[----:B------:R-:W-:Y:S02]  /*56f0*/  LOP3.LUT R28, R28, R3, RZ, 0x3c, !PT ;  /* 0x000000031c1c7212 */ /* 0x000fe400078e3cff */
[----:B------:R-:W-:Y:S01]  /*5700*/  IMAD.U32 R11, RZ, RZ, UR8 ;  /* 0x00000008ff0b7e24 */ /* 0x000fe2000f8e00ff */
[----:B------:R-:W-:Y:S01]  /*5710*/  @!P5 R2UR UR18, R10 ;  /* 0x000000000a12d2ca */ /* 0x000fe200000e0000 */
[----:B------:R-:W-:Y:S01]  /*5720*/  @!UP1 UIADD3 UR8, UPT, UPT, UR14, 0x400, URZ ;  /* 0x000004000e089890 */ /* 0x000fe2000fffe0ff */
[----:B------:R-:W-:Y:S02]  /*5730*/  VOTEU.ALL UP1, P5 ;  /* 0x0000000000ff7886 */ /* 0x000fe40002820000 */
[----:B------:R-:W-:Y:S01]  /*5740*/  @!P5 R2UR UR19, R11 ;  /* 0x000000000b13d2ca */ /* 0x000fe200000e0000 */
[----:B------:R-:W-:Y:S11]  /*5750*/  UPRMT UR14, UR37, 0x654, UR9 ;  /* 0x00000654250e7896 */ /* 0x000ff60008000009 */
[----:B------:R-:W-:Y:S01]  /*5760*/  @!UPT UIADD3 URZ, UPT, UPT, URZ, URZ, URZ ;  /* 0x000000fffffff290 */ /* 0x000fe2000fffe0ff */
[----:B------:R2:W-:Y:S01]  /*5770*/  @!UP1 UTMALDG.3D [UR8], [UR18], desc[UR16] ;  /* 0x00001008120095b4 */ /* 0x0005e20008011000 */
[----:B------:R2:W-:Y:S01]  /*5780*/  @!P5 SYNCS.ARRIVE.TRANS64.RED.A0TR RZ, [UR13+0x150], R25 ;  /* 0x00015019ffffd9a7 */ /* 0x0005e2000830040d */
[----:B------:R-:W-:Y:S04]  /*5790*/  UISETP.NE.AND UP1, UPT, UR15, 0x2, UPT ;  /* 0x000000020f00788c */ /* 0x000fe8000bf25270 */
[----:B------:R-:W-:Y:S02]  /*57a0*/  USEL UR13, URZ, 0x1, UP1 ;  /* 0x00000001ff0d7887 */ /* 0x000fe40008800000 */
[----:B------:R-:W-:Y:S02]  /*57b0*/  USEL UR15, UR15, URZ, UP1 ;  /* 0x000000ff0f0f7287 */ /* 0x000fe40008800000 */
[----:B------:R-:W-:Y:S02]  /*57c0*/  UPLOP3.LUT UP1, UPT, UPT, UPT, UPT, 0x80, 0x8 ;  /* 0x000000000008789c */ /* 0x000fe40003f2f070 */
[----:B------:R-:W-:Y:S01]  /*57d0*/  LOP3.LUT R30, R30, UR13, RZ, 0x3c, !PT ;  /* 0x0000000d1e1e7c12 */ /* 0x000fe2000f8e3cff */
[----:B------:R-:W-:Y:S01]  /*57e0*/  SYNCS.ARRIVE.TRANS64.RED.A1T0 RZ, [UR14], RZ ;  /* 0x000000ffffff79a7 */ /* 0x000fe2000810040e */
[----:B------:R-:W-:Y:S07]  /*57f0*/  @P3 BRA `(.L_x_111) ;  /* 0xfffffff400983947 */ /* 0x000fee000383ffff */
[----:B------:R-:W-:Y:S01]  /*5800*/  UIADD3 UR6, UPT, UPT, UR6, 0x160, URZ ;  /* 0x0000016006067890 */ /* 0x000fe2000fffe0ff */
[----:B------:R-:W-:-:S03]  /*5810*/  SHF.L.U32 R3, R30, 0x1f, RZ ;  /* 0x0000001f1e037819 */ /* 0x000fc600000006ff */
[----:B------:R-:W-:-:S09]  /*5820*/  ULEA UR4, UR15, UR6, 0x3 ;  /* 0x000000060f047291 */ /* 0x000fd2000f8e18ff */
[----:B------:R-:W1:Y:S02]  /*5830*/  SYNCS.PHASECHK.TRANS64.TRYWAIT P0, [UR4], R3 ;  /* 0x00000003ff0075a7 */ /* 0x000e640008001104 */
[----:B-1----:R-:W-:Y:S05]  /*5840*/  @!P0 BRA `(.L_x_112) ;  /* 0x0000002800788947 */ /* 0x002fea0003800000 */
.L_x_207:
[----:B------:R-:W-:-:S04]  /*5850*/  UIADD3 UR5, UPT, UPT, UR15, 0x1, URZ ;  /* 0x000000010f057890 */ /* 0x000fc8000fffe0ff */
[----:B------:R-:W-:-:S04]  /*5860*/  UISETP.NE.AND UP0, UPT, UR5, 0x2, UPT ;  /* 0x000000020500788c */ /* 0x000fc8000bf05270 */
[----:B------:R-:W-:Y:S02]  /*5870*/  USEL UR4, URZ, 0x1, UP0 ;  /* 0x00000001ff047887 */ /* 0x000fe40008000000 */
[----:B------:R-:W-:-:S04]  /*5880*/  USEL UR5, UR5, URZ, UP0 ;  /* 0x000000ff05057287 */ /* 0x000fc80008000000 */
[----:B------:R-:W-:Y:S01]  /*5890*/  ULEA UR5, UR5, UR6, 0x3 ;  /* 0x0000000605057291 */ /* 0x000fe2000f8e18ff */
[----:B-1----:R-:W-:-:S04]  /*58a0*/  LOP3.LUT R3, R30, UR4, RZ, 0x3c, !PT ;  /* 0x000000041e037c12 */ /* 0x002fc8000f8e3cff */
[----:B------:R-:W-:Y:S01]  /*58b0*/  SHF.L.U32 R3, R3, 0x1f, RZ ;  /* 0x0000001f03037819 */ /* 0x000fe200000006ff */
[----:B------:R-:W-:-:S07]  /*58c0*/  IMAD.U32 R0, RZ, RZ, UR5 ;  /* 0x00000005ff007e24 */ /* 0x000fce000f8e00ff */
.L_x_113:
[----:B-1----:R1:W4:Y:S02]  /*58d0*/  SYNCS.PHASECHK.TRANS64.TRYWAIT P0, [R0+URZ], R3 ;  /* 0x00000003000075a7 */ /* 0x00232400080011ff */
[----:B----4-:R-:W-:Y:S05]  /*58e0*/  @!P0 NANOSLEEP.SYNCS 0x989680 ;  /* 0x009896800000895d */ /* 0x010fea0003900000 */
[----:B------:R-:W4:Y:S02]  /*58f0*/  @!P0 SYNCS.PHASECHK.TRANS64 P0, [R0+URZ], R3 ;  /* 0x00000003000085a7 */ /* 0x000f2400080010ff */
[----:B--2-4-:R-:W-:Y:S05]  /*5900*/  @P0 EXIT ;  /* 0x000000000000094d */ /* 0x014fea0003800000 */
[----:B------:R-:W-:Y:S05]  /*5910*/  BRA `(.L_x_113) ;  /* 0xfffffffc00ec7947 */ /* 0x000fea000383ffff */
.L_x_103:
[----:B------:R-:W-:-:S06]  /*5920*/  UISETP.GE.AND UP1, UPT, UR10, 0x4, UPT ;  /* 0x000000040a00788c */ /* 0x000fcc000bf26270 */
[----:B------:R-:W-:-:S13]  /*5930*/  PLOP3.LUT P0, PT, PT, PT, UP1, 0x80, 0x8 ;  /* 0x000000000008781c */ /* 0x000fda0003f0f018 */
[----:B------:R-:W-:Y:S05]  /*5940*/  @!P0 EXIT ;  /* 0x000000000000894d */ /* 0x000fea0003800000 */
[----:B------:R-:W-:Y:S01]  /*5950*/  BAR.SYNC.DEFER_BLOCKING 0x6, 0xa0 ;  /* 0x0182800000007b1d */ /* 0x000fe20000010000 */
[C---:B------:R-:W-:Y:S01]  /*5960*/  IMAD.SHL.U32 R2, R85.reuse, 0x20, RZ ;  /* 0x0000002055027824 */ /* 0x040fe200078e00ff */
[----:B------:R-:W-:Y:S01]  /*5970*/  SHF.R.U32.HI R5, RZ, 0x2, R85 ;  /* 0x00000002ff057819 */ /* 0x000fe20000011655 */
[C---:B------:R-:W-:Y:S01]  /*5980*/  IMAD.SHL.U32 R86, R85.reuse, 0x4, RZ ;  /* 0x0000000455567824 */ /* 0x040fe200078e00ff */
[C---:B------:R-:W-:Y:S01]  /*5990*/  LOP3.LUT R87, R85.reuse, 0x60, RZ, 0xc0, !PT ;  /* 0x0000006055577812 */ /* 0x040fe200078ec0ff */
[----:B------:R-:W-:Y:S01]  /*59a0*/  IMAD.SHL.U32 R4, R74, 0x200000, RZ ;  /* 0x002000004a047824 */ /* 0x000fe200078e00ff */
[----:B------:R-:W-:Y:S02]  /*59b0*/  UMOV UR42, 0x400 ;  /* 0x00000400002a7882 */ /* 0x000fe40000000000 */
[----:B------:R-:W1:Y:S01]  /*59c0*/  LDC R73, c[0x0][0x370] ;  /* 0x0000dc00ff497b82 */ /* 0x000e620000000800 */
[----:B------:R-:W-:Y:S01]  /*59d0*/  ULEA UR42, UR37, UR42, 0x18 ;  /* 0x0000002a252a7291 */ /* 0x000fe2000f8ec0ff */
[C---:B------:R-:W-:Y:S01]  /*59e0*/  LOP3.LUT R3, R2.reuse, 0xc0, RZ, 0xc0, !PT ;  /* 0x000000c002037812 */ /* 0x040fe200078ec0ff */
[----:B------:R-:W-:Y:S01]  /*59f0*/  IMAD.U32 R33, R85, 0x10000, RZ ;  /* 0x0001000055217824 */ /* 0x000fe200078e00ff */
[----:B------:R-:W-:Y:S01]  /*5a00*/  LOP3.LUT R2, R2, 0x320, RZ, 0xc0, !PT ;  /* 0x0000032002027812 */ /* 0x000fe200078ec0ff */
[----:B------:R-:W-:Y:S01]  /*5a10*/  IMAD.MOV.U32 R84, RZ, RZ, 0x1 ;  /* 0x00000001ff547424 */ /* 0x000fe200078e00ff */
[----:B------:R-:W-:Y:S01]  /*5a20*/  LOP3.LUT R86, R3, 0x18, R86, 0xf8, !PT ;  /* 0x0000001803567812 */ /* 0x000fe200078ef856 */
[----:B------:R-:W-:Y:S01]  /*5a30*/  IMAD.SHL.U32 R3, R74, 0x400, RZ ;  /* 0x000004004a037824 */ /* 0x000fe200078e00ff */
[----:B------:R-:W2:Y:S01]  /*5a40*/  LDC R28, c[0x0][0xb0c] ;  /* 0x0002c300ff1c7b82 */ /* 0x000ea20000000800 */
[----:B------:R-:W-:Y:S01]  /*5a50*/  LOP3.LUT R4, R4, 0x200000, RZ, 0xc0, !PT ;  /* 0x0020000004047812 */ /* 0x000fe200078ec0ff */
[----:B------:R-:W-:Y:S01]  /*5a60*/  IMAD.MOV.U32 R30, RZ, RZ, RZ ;  /* 0x000000ffff1e7224 */ /* 0x000fe200078e00ff */
[----:B------:R-:W-:-:S02]  /*5a70*/  LOP3.LUT R86, R86, 0x10, R5, 0x78, !PT ;  /* 0x0000001056567812 */ /* 0x000fc400078e7805 */
[----:B------:R-:W-:Y:S02]  /*5a80*/  CS2R R82, SRZ ;  /* 0x0000000000527805 */ /* 0x000fe4000001ff00 */
[----:B------:R-:W-:Y:S01]  /*5a90*/  LOP3.LUT R3, R2, 0x400, R3, 0xf8, !PT ;  /* 0x0000040002037812 */ /* 0x000fe200078ef803 */
[----:B------:R-:W-:Y:S01]  /*5aa0*/  IMAD.MOV.U32 R92, RZ, RZ, RZ ;  /* 0x000000ffff5c7224 */ /* 0x000fe200078e00ff */
[----:B------:R-:W-:Y:S01]  /*5ab0*/  LOP3.LUT R85, R85, 0x2, RZ, 0xc0, !PT ;  /* 0x0000000255557812 */ /* 0x000fe200078ec0ff */
[----:B------:R-:W3:Y:S01]  /*5ac0*/  LDC R71, c[0x0][0xb20] ;  /* 0x0002c800ff477b82 */ /* 0x000ee20000000800 */
[----:B------:R-:W4:Y:S01]  /*5ad0*/  LDS R0, [UR42+0x230] ;  /* 0x0002302aff007984 */ /* 0x000f220008000800 */
[----:B------:R-:W-:Y:S02]  /*5ae0*/  LOP3.LUT R33, R4, 0x400000, R33, 0xf8, !PT ;  /* 0x0040000004217812 */ /* 0x000fe400078ef821 */
[----:B------:R-:W-:Y:S02]  /*5af0*/  CS2R R80, SRZ ;  /* 0x0000000000507805 */ /* 0x000fe4000001ff00 */
[----:B------:R-:W-:Y:S01]  /*5b00*/  LOP3.LUT R86, R3, R86, RZ, 0xfc, !PT ;  /* 0x0000005603567212 */ /* 0x000fe200078efcff */
[----:B------:R-:W-:Y:S01]  /*5b10*/  IMAD.MOV R85, RZ, RZ, -R85 ;  /* 0x000000ffff557224 */ /* 0x000fe200078e0a55 */
[----:B------:R-:W1:Y:S01]  /*5b20*/  LDCU.64 UR46, c[0x0][0x348] ;  /* 0x00006900ff2e77ac */ /* 0x000e620008000a00 */
[----:B------:R-:W1:Y:S02]  /*5b30*/  LDC R27, c[0x0][0xb30] ;  /* 0x0002cc00ff1b7b82 */ /* 0x000e640000000800 */
[----:B------:R-:W-:Y:S01]  /*5b40*/  IMAD.SHL.U32 R85, R85, 0x10, RZ ;  /* 0x0000001055557824 */ /* 0x000fe200078e00ff */
[----:B------:R-:W1:Y:S01]  /*5b50*/  LDCU.64 UR38, c[0x0][0x888] ;  /* 0x00011100ff2677ac */ /* 0x000e620008000a00 */
[----:B------:R-:W-:Y:S01]  /*5b60*/  IMAD.SHL.U32 R86, R86, 0x2, RZ ;  /* 0x0000000256567824 */ /* 0x000fe200078e00ff */
[----:B------:R-:W-:-:S03]  /*5b70*/  UIADD3 UR44, UPT, UPT, UR42, 0x400, URZ ;  /* 0x000004002a2c7890 */ /* 0x000fc6000fffe0ff */
[----:B------:R-:W1:Y:S01]  /*5b80*/  LDC.64 R60, c[0x0][0xb10] ;  /* 0x0002c400ff3c7b82 */ /* 0x000e620000000a00 */
[----:B------:R-:W-:-:S07]  /*5b90*/  UMOV UR43, URZ ;  /* 0x000000ff002b7c82 */ /* 0x000fce0008000000 */
[----:B------:R-:W1:Y:S08]  /*5ba0*/  LDC.64 R24, c[0x0][0xb18] ;  /* 0x0002c600ff187b82 */ /* 0x000e700000000a00 */
[----:B------:R-:W1:Y:S08]  /*5bb0*/  LDC.64 R56, c[0x0][0x888] ;  /* 0x00022200ff387b82 */ /* 0x000e700000000a00 */
[----:B------:R-:W1:Y:S01]  /*5bc0*/  LDC.64 R22, c[0x0][0xb28] ;  /* 0x0002ca00ff167b82 */ /* 0x000e620000000a00 */
[----:B----4-:R-:W-:-:S07]  /*5bd0*/  IMAD.IADD R33, R0, 0x1, R33 ;  /* 0x0000000100217824 */ /* 0x010fce00078e0221 */
[----:B------:R-:W4:Y:S08]  /*5be0*/  LDC.64 R58, c[0x0][0x890] ;  /* 0x00022400ff3a7b82 */ /* 0x000f300000000a00 */
[----:B------:R-:W1:Y:S08]  /*5bf0*/  LDC.64 R54, c[0x0][0x8b0] ;  /* 0x00022c00ff367b82 */ /* 0x000e700000000a00 */
[----:B------:R-:W1:Y:S08]  /*5c00*/  LDC.64 R52, c[0x0][0x8a8] ;  /* 0x00022a00ff347b82 */ /* 0x000e700000000a00 */
[----:B--23--:R-:W1:Y:S02]  /*5c10*/  LDC R72, c[0x0][0x374] ;  /* 0x0000dd00ff487b82 */ /* 0x00ce640000000800 */
.L_x_133:
[----:B------:R-:W-:Y:S02]  /*5c20*/  LEA R0, R92, UR42, 0x3 ;  /* 0x0000002a5c007c11 */ /* 0x000fe4000f8e18ff */
[----:B------:R-:W-:Y:S02]  /*5c30*/  SHF.L.U32 R3, R82, 0x1f, RZ ;  /* 0x0000001f52037819 */ /* 0x000fe400000006ff */
[----:B------:R-:W-:Y:S02]  /*5c40*/  LEA R16, R92, UR42, 0x4 ;  /* 0x0000002a5c107c11 */ /* 0x000fe4000f8e20ff */
[----:B--2---:R-:W2:Y:S02]  /*5c50*/  SYNCS.PHASECHK.TRANS64.TRYWAIT P0, [R0+URZ+0x180], R3 ;  /* 0x00018003000075a7 */ /* 0x004ea400080011ff */
[----:B-12---:R-:W-:Y:S05]  /*5c60*/  @!P0 BRA `(.L_x_114) ;  /* 0x0000002400888947 */ /* 0x006fea0003800000 */
.L_x_208:
[----:B------:R-:W3:Y:S01]  /*5c70*/  LDC.64 R12, c[0x0][0xb10] ;  /* 0x0002c400ff0c7b82 */ /* 0x000ee20000000a00 */
[----:B------:R-:W4:Y:S01]  /*5c80*/  LDS.128 R16, [R16+0x210] ;  /* 0x0002100010107984 */ /* 0x000f220000000c00 */
[----:B-1----:R-:W-:Y:S01]  /*5c90*/  ISETP.NE.AND P1, PT, R27, 0x1, PT ;  /* 0x000000011b00780c */ /* 0x002fe20003f25270 */
[----:B--2---:R-:W-:Y:S01]  /*5ca0*/  VIADD R0, R0, 0x190 ;  /* 0x0000019000007836 */ /* 0x004fe20000000000 */
[----:B------:R-:W-:Y:S04]  /*5cb0*/  ISETP.GE.AND P0, PT, R26, 0x1, PT ;  /* 0x000000011a00780c */ /* 0x000fe80003f06270 */
[----:B------:R-:W1:Y:S01]  /*5cc0*/  LDC.64 R10, c[0x0][0xb18] ;  /* 0x0002c600ff0a7b82 */ /* 0x000e620000000a00 */
[----:B------:R-:W-:Y:S01]  /*5cd0*/  PRMT R0, RZ, 0x654, R0 ;  /* 0x00000654ff007816 */ /* 0x000fe20000000000 */
[----:B------:R-:W-:Y:S01]  /*5ce0*/  @!PT LDS RZ, [RZ] ;  /* 0x00000000fffff984 */ /* 0x000fe20000000800 */
[----:B------:R-:W-:Y:S01]  /*5cf0*/  @!PT LDS RZ, [RZ] ;  /* 0x00000000fffff984 */ /* 0x000fe20000000800 */
[----:B------:R-:W-:Y:S01]  /*5d00*/  @!PT LDS RZ, [RZ] ;  /* 0x00000000fffff984 */ /* 0x000fe20000000800 */
[----:B------:R-:W-:Y:S01]  /*5d10*/  @!PT LDS RZ, [RZ] ;  /* 0x00000000fffff984 */ /* 0x000fe20000000800 */
[----:B------:R2:W-:Y:S06]  /*5d20*/  MEMBAR.ALL.CTA ;  /* 0x0000000000007992 */ /* 0x0005ec0000008000 */
[----:B--2---:R-:W2:Y:S01]  /*5d30*/  FENCE.VIEW.ASYNC.S ;  /* 0x00000000000073c6 */ /* 0x004ea20000000000 */
[----:B------:R-:W1:Y:S08]  /*5d40*/  @!P1 LDC R14, c[0x0][0xb20] ;  /* 0x0002c800ff0e9b82 */ /* 0x000e700000000800 */
[----:B------:R-:W1:Y:S01]  /*5d50*/  @!P1 LDC R9, c[0x0][0xb0c] ;  /* 0x0002c300ff099b82 */ /* 0x000e620000000800 */
[----:B--2---:R2:W-:Y:S01]  /*5d60*/  SYNCS.ARRIVE.TRANS64.RED.A1T0 RZ, [R0+URZ], RZ ;  /* 0x000000ff00ff79a7 */ /* 0x0045e200081004ff */
[----:B----4-:R-:W-:Y:S04]  /*5d70*/  LOP3.LUT P4, RZ, R18, 0x1, RZ, 0xc0, !PT ;  /* 0x0000000112ff7812 */ /* 0x010fe8000788c0ff */
[----:B------:R-:W-:Y:S09]  /*5d80*/  P2R R88, PR, RZ, 0x10 ;  /* 0x00000010ff587803 */ /* 0x000ff20000000000 */
[----:B------:R-:W-:Y:S02]  /*5d90*/  @P4 MOV R31, R16 ;  /* 0x00000010001f4202 */ /* 0x000fe40000000f00 */
[----:B------:R-:W-:Y:S01]  /*5da0*/  @P4 LOP3.LUT R29, R17, 0xffff, RZ, 0xc0, !PT ;  /* 0x0000ffff111d4812 */ /* 0x000fe200078ec0ff */
[----:B--23--:R-:W-:Y:S06]  /*5db0*/  @!P0 BRA `(.L_x_115) ;  /* 0x0000000000a48947 */ /* 0x00cfec0003800000 */
[----:B------:R-:W-:Y:S01]  /*5dc0*/  IMAD.HI.U32 R34, R72, R25, RZ ;  /* 0x0000001948227227 */ /* 0x000fe200078e00ff */
[----:B------:R-:W-:Y:S02]  /*5dd0*/  ISETP.NE.AND P0, PT, R24, 0x1, PT ;  /* 0x000000011800780c */ /* 0x000fe40003f05270 */
[----:B------:R-:W-:Y:S01]  /*5de0*/  ISETP.NE.AND P2, PT, R26, 0x1, PT ;  /* 0x000000011a00780c */ /* 0x000fe20003f45270 */
[-C--:B------:R-:W-:Y:S01]  /*5df0*/  IMAD.HI.U32 R20, R73, R60.reuse, RZ ;  /* 0x0000003c49147227 */ /* 0x080fe200078e00ff */
[----:B------:R-:W-:Y:S02]  /*5e00*/  SHF.R.U32.HI R21, RZ, R71, R34 ;  /* 0x00000047ff157219 */ /* 0x000fe40000011622 */
[----:B------:R-:W-:Y:S01]  /*5e10*/  ISETP.NE.AND P3, PT, R28, 0x1, PT ;  /* 0x000000011c00780c */ /* 0x000fe20003f65270 */
[----:B------:R-:W-:Y:S01]  /*5e20*/  IMAD.HI.U32 R38, R29, R25, RZ ;  /* 0x000000191d267227 */ /* 0x000fe200078e00ff */
[----:B------:R-:W-:Y:S02]  /*5e30*/  SHF.R.U32.HI R20, RZ, R61, R20 ;  /* 0x0000003dff147219 */ /* 0x000fe40000011614 */
[----:B------:R-:W-:Y:S01]  /*5e40*/  SEL R3, R72, R21, !P0 ;  /* 0x0000001548037207 */ /* 0x000fe20004000000 */
[----:B------:R-:W-:Y:S01]  /*5e50*/  IMAD.HI.U32 R36, R31, R60, RZ ;  /* 0x0000003c1f247227 */ /* 0x000fe200078e00ff */
[----:B------:R-:W-:Y:S03]  /*5e60*/  SEL R7, R73, R20, !P3 ;  /* 0x0000001449077207 */ /* 0x000fe60005800000 */
[-C--:B------:R-:W-:Y:S01]  /*5e70*/  IMAD.HI.U32 R20, R3, R22.reuse, RZ ;  /* 0x0000001603147227 */ /* 0x080fe200078e00ff */
[----:B------:R-:W-:Y:S03]  /*5e80*/  SHF.R.U32.HI R36, RZ, R61, R36 ;  /* 0x0000003dff247219 */ /* 0x000fe60000011624 */
[----:B------:R-:W-:Y:S01]  /*5e90*/  IMAD.HI.U32 R34, R7, R22, RZ ;  /* 0x0000001607227227 */ /* 0x000fe200078e00ff */
[----:B------:R-:W-:Y:S02]  /*5ea0*/  @P2 SHF.R.U32.HI R3, RZ, R23, R20 ;  /* 0x00000017ff032219 */ /* 0x000fe40000011614 */
[----:B------:R-:W-:Y:S02]  /*5eb0*/  SHF.R.U32.HI R20, RZ, R71, R38 ;  /* 0x00000047ff147219 */ /* 0x000fe40000011626 */
[----:B------:R-:W-:Y:S01]  /*5ec0*/  @P2 SHF.R.U32.HI R7, RZ, R23, R34 ;  /* 0x00000017ff072219 */ /* 0x000fe20000011622 */
[C---:B------:R-:W-:Y:S01]  /*5ed0*/  IMAD R2, R26.reuse, R3, RZ ;  /* 0x000000031a027224 */ /* 0x040fe200078e02ff */
[----:B------:R-:W-:Y:S02]  /*5ee0*/  SEL R5, R29, R20, !P0 ;  /* 0x000000141d057207 */ /* 0x000fe40004000000 */
[----:B------:R-:W-:Y:S01]  /*5ef0*/  SEL R3, R31, R36, !P3 ;  /* 0x000000241f037207 */ /* 0x000fe20005800000 */
[----:B------:R-:W-:Y:S01]  /*5f00*/  IMAD R4, R26, R7, RZ ;  /* 0x000000071a047224 */ /* 0x000fe200078e02ff */
[C---:B------:R-:W-:Y:S01]  /*5f10*/  ISETP.GE.AND P0, PT, R5.reuse, R2, PT ;  /* 0x000000020500720c */ /* 0x040fe20003f06270 */
[----:B------:R-:W-:Y:S03]  /*5f20*/  IMAD.HI.U32 R6, R5, R22, RZ ;  /* 0x0000001605067227 */ /* 0x000fe600078e00ff */
[----:B------:R-:W-:Y:S01]  /*5f30*/  ISETP.GE.OR P0, PT, R3, R4, P0 ;  /* 0x000000040300720c */ /* 0x000fe20000706670 */
[----:B------:R-:W-:Y:S01]  /*5f40*/  IMAD.MOV R4, RZ, RZ, -R3 ;  /* 0x000000ffff047224 */ /* 0x000fe200078e0a03 */
[-C--:B------:R-:W-:Y:S03]  /*5f50*/  SHF.R.U32.HI R6, RZ, R23.reuse, R6 ;  /* 0x00000017ff067219 */ /* 0x080fe60000011606 */
[----:B------:R-:W-:Y:S01]  /*5f60*/  IMAD R31, R28, R4, R31 ;  /* 0x000000041c1f7224 */ /* 0x000fe200078e021f */
[----:B------:R-:W-:Y:S05]  /*5f70*/  SEL R15, R5, R6, !P2 ;  /* 0x00000006050f7207 */ /* 0x000fea0005000000 */
[----:B------:R-:W-:Y:S02]  /*5f80*/  IMAD.MOV R6, RZ, RZ, -R15 ;  /* 0x000000ffff067224 */ /* 0x000fe400078e0a0f */
[C---:B------:R-:W-:Y:S04]  /*5f90*/  @!P0 IMAD.HI.U32 R2, R3.reuse, R22, RZ ;  /* 0x0000001603028227 */ /* 0x040fe800078e00ff */
[----:B------:R-:W-:Y:S01]  /*5fa0*/  IMAD R6, R26, R6, R5 ;  /* 0x000000061a067224 */ /* 0x000fe200078e0205 */
[----:B------:R-:W-:Y:S04]  /*5fb0*/  @!P0 SHF.R.U32.HI R2, RZ, R23, R2 ;  /* 0x00000017ff028219 */ /* 0x000fe80000011602 */
[----:B------:R-:W-:Y:S02]  /*5fc0*/  @!P0 SEL R0, R3, R2, !P2 ;  /* 0x0000000203008207 */ /* 0x000fe40005000000 */
[----:B------:R-:W-:Y:S02]  /*5fd0*/  IADD3 R2, PT, PT, -R5, RZ, RZ ;  /* 0x000000ff05027210 */ /* 0x000fe40007ffe1ff */
[----:B------:R-:W-:Y:S01]  /*5fe0*/  @!P0 IADD3 R8, PT, PT, R15, -R0, RZ ;  /* 0x800000000f088210 */ /* 0x000fe20007ffe0ff */
[----:B------:R-:W-:Y:S02]  /*5ff0*/  @!P0 IMAD R0, R7, R6, R0 ;  /* 0x0000000607008224 */ /* 0x000fe400078e0200 */
[----:B------:R-:W-:Y:S02]  /*6000*/  IMAD R29, R24, R2, R29 ;  /* 0x00000002181d7224 */ /* 0x000fe400078e021d */
[----:B------:R-:W-:Y:S02]  /*6010*/  @!P0 IMAD R5, R8, R26, R3 ;  /* 0x0000001a08058224 */ /* 0x000fe400078e0203 */
[----:B------:R-:W-:Y:S04]  /*6020*/  @!P0 IMAD.MOV.U32 R3, RZ, RZ, R0 ;  /* 0x000000ffff038224 */ /* 0x000fe800078e0000 */
[----:B------:R-:W-:Y:S02]  /*6030*/  IMAD R31, R3, R28, R31 ;  /* 0x0000001c031f7224 */ /* 0x000fe400078e021f */
[----:B------:R-:W-:Y:S07]  /*6040*/  IMAD R29, R5, R24, R29 ;  /* 0x00000018051d7224 */ /* 0x000fee00078e021d */
.L_x_115:
[----:B------:R-:W-:Y:S01]  /*6050*/  @!P1 IMAD.HI.U32 R0, R31, R12, RZ ;  /* 0x0000000c1f009227 */ /* 0x000fe200078e00ff */
[----:B-1----:R-:W-:Y:S01]  /*6060*/  @!P1 ISETP.NE.AND P0, PT, R10, 0x1, PT ;  /* 0x000000010a00980c */ /* 0x002fe20003f05270 */
[----:B------:R-:W-:Y:S01]  /*6070*/  ULOP3.LUT UP0, URZ, UR44, 0x1b0, URZ, 0xc0, !UPT ;  /* 0x000001b02cff7892 */ /* 0x000fe2000f80c0ff */
[----:B------:R-:W-:Y:S01]  /*6080*/  @!P1 ISETP.NE.AND P2, PT, R9, 0x1, PT ;  /* 0x000000010900980c */ /* 0x000fe20003f45270 */
[----:B------:R-:W-:Y:S01]  /*6090*/  @!P1 IMAD.HI.U32 R3, R29, R11, RZ ;  /* 0x0000000b1d039227 */ /* 0x000fe200078e00ff */
[----:B------:R-:W-:Y:S02]  /*60a0*/  @!P1 SHF.R.U32.HI R0, RZ, R13, R0 ;  /* 0x0000000dff009219 */ /* 0x000fe40000011600 */
[----:B------:R-:W-:Y:S01]  /*60b0*/  @P4 SHF.R.U32.HI R75, RZ, 0x10, R17 ;  /* 0x00000010ff4b4819 */ /* 0x000fe20000011611 */
[----:B------:R-:W-:Y:S01]  /*60c0*/  VIADD R92, R92, 0x1 ;  /* 0x000000015c5c7836 */ /* 0x000fe20000000000 */
[----:B------:R-:W-:Y:S02]  /*60d0*/  @!P1 SHF.R.U32.HI R2, RZ, R14, R3 ;  /* 0x0000000eff029219 */ /* 0x000fe40000011603 */
[----:B------:R-:W-:Y:S02]  /*60e0*/  @!P1 SEL R3, R31, R0, !P2 ;  /* 0x000000001f039207 */ /* 0x000fe40005000000 */
[----:B------:R-:W-:Y:S05]  /*60f0*/  @!P1 SEL R2, R29, R2, !P0 ;  /* 0x000000021d029207 */ /* 0x000fea0004000000 */
[----:B------:R-:W-:Y:S02]  /*6100*/  @!P1 IMAD.IADD R0, R2, 0x1, -R3 ;  /* 0x0000000102009824 */ /* 0x000fe400078e0a03 */
[----:B------:R-:W-:Y:S02]  /*6110*/  @!P1 IMAD.IADD R2, R3, 0x1, -R2 ;  /* 0x0000000103029824 */ /* 0x000fe400078e0a02 */
[----:B------:R-:W-:Y:S02]  /*6120*/  @!P1 IMAD R31, R0, R9, R31 ;  /* 0x00000009001f9224 */ /* 0x000fe400078e021f */
[----:B------:R-:W-:Y:S01]  /*6130*/  @!P1 IMAD R29, R2, R10, R29 ;  /* 0x0000000a021d9224 */ /* 0x000fe200078e021d */
[----:B------:R-:W-:Y:S06]  /*6140*/  BRA.U !UP0, `(.L_x_116) ;  /* 0x00000001087c7547 */ /* 0x000fec000b800000 */
[----:B------:R-:W1:Y:S01]  /*6150*/  LDCU.64 UR8, c[0x4][0x80] ;  /* 0x01001000ff0877ac */ /* 0x000e620008000a00 */
[----:B------:R-:W-:Y:S01]  /*6160*/  MOV R2, 0x0 ;  /* 0x0000000000027802 */ /* 0x000fe20000000f00 */
[----:B------:R-:W-:Y:S02]  /*6170*/  HFMA2 R12, -RZ, RZ, 0, 5.9604644775390625e-08 ;  /* 0x00000001ff0c7431 */ /* 0x000fe400000001ff */
[----:B------:R-:W-:Y:S01]  /*6180*/  IMAD.MOV.U32 R8, RZ, RZ, 0x70 ;  /* 0x00000070ff087424 */ /* 0x000fe200078e00ff */
[----:B------:R2:W3:Y:S01]  /*6190*/  LDC.64 R14, c[0x4][R2] ;  /* 0x01000000020e7b82 */ /* 0x0004e20000000a00 */
[----:B------:R-:W4:Y:S01]  /*61a0*/  LDCU.64 UR6, c[0x4][0x88] ;  /* 0x01001100ff0677ac */ /* 0x000f220008000a00 */
[----:B------:R-:W-:Y:S01]  /*61b0*/  IMAD.MOV.U32 R13, RZ, RZ, RZ ;  /* 0x000000ffff0d7224 */ /* 0x000fe200078e00ff */
[----:B------:R-:W2:Y:S01]  /*61c0*/  LDCU.64 UR4, c[0x4][0x8] ;  /* 0x01000100ff0477ac */ /* 0x000ea20008000a00 */
[----:B-1----:R-:W-:Y:S01]  /*61d0*/  MOV R5, UR9 ;  /* 0x0000000900057c02 */ /* 0x002fe20008000f00 */
[----:B------:R-:W-:Y:S01]  /*61e0*/  IMAD.U32 R4, RZ, RZ, UR8 ;  /* 0x00000008ff047e24 */ /* 0x000fe2000f8e00ff */
[----:B----4-:R-:W-:Y:S01]  /*61f0*/  MOV R7, UR7 ;  /* 0x0000000700077c02 */ /* 0x010fe20008000f00 */
[----:B------:R-:W-:Y:S01]  /*6200*/  IMAD.U32 R6, RZ, RZ, UR6 ;  /* 0x00000006ff067e24 */ /* 0x000fe2000f8e00ff */
[----:B--2---:R-:W-:Y:S01]  /*6210*/  MOV R11, UR5 ;  /* 0x00000005000b7c02 */ /* 0x004fe20008000f00 */
[----:B------:R-:W-:Y:S02]  /*6220*/  IMAD.U32 R10, RZ, RZ, UR4 ;  /* 0x00000004ff0a7e24 */ /* 0x000fe4000f8e00ff */
[----:B------:R-:W-:Y:S07]  /*6230*/  LEPC R20, `(.L_x_117) ;  /* 0x000000001014794e */ /* 0x000fee0000000000 */
[----:B---3-5:R-:W-:Y:S05]  /*6240*/  CALL.ABS.NOINC R14 ;  /* 0x000000000e007343 */ /* 0x028fea0003c00000 */
.L_x_117:
[----:B------:R-:W1:Y:S01]  /*6250*/  LDCU.64 UR8, c[0x4][0x80] ;  /* 0x01001000ff0877ac */ /* 0x000e620008000a00 */
[----:B------:R-:W2:Y:S01]  /*6260*/  LDC.64 R2, c[0x4][R2] ;  /* 0x0100000002027b82 */ /* 0x000ea20000000a00 */
[----:B------:R-:W-:Y:S02]  /*6270*/  HFMA2 R12, -RZ, RZ, 0, 5.9604644775390625e-08 ;  /* 0x00000001ff0c7431 */ /* 0x000fe400000001ff */
[----:B------:R-:W-:Y:S02]  /*6280*/  IMAD.MOV.U32 R8, RZ, RZ, 0x70 ;  /* 0x00000070ff087424 */ /* 0x000fe400078e00ff */
[----:B------:R-:W-:Y:S01]  /*6290*/  IMAD.MOV.U32 R13, RZ, RZ, RZ ;  /* 0x000000ffff0d7224 */ /* 0x000fe200078e00ff */
[----:B------:R-:W3:Y:S01]  /*62a0*/  LDCU.64 UR6, c[0x4][0x88] ;  /* 0x01001100ff0677ac */ /* 0x000ee20008000a00 */
[----:B------:R-:W4:Y:S01]  /*62b0*/  LDCU.64 UR4, c[0x4][0x8] ;  /* 0x01000100ff0477ac */ /* 0x000f220008000a00 */
[----:B-1----:R-:W-:Y:S02]  /*62c0*/  MOV R4, UR8 ;  /* 0x0000000800047c02 */ /* 0x002fe40008000f00 */
[----:B------:R-:W-:Y:S02]  /*62d0*/  MOV R5, UR9 ;  /* 0x0000000900057c02 */ /* 0x000fe40008000f00 */
[----:B---3--:R-:W-:Y:S01]  /*62e0*/  MOV R7, UR7 ;  /* 0x0000000700077c02 */ /* 0x008fe20008000f00 */
[----:B------:R-:W-:Y:S01]  /*62f0*/  IMAD.U32 R6, RZ, RZ, UR6 ;  /* 0x00000006ff067e24 */ /* 0x000fe2000f8e00ff */
[----:B----4-:R-:W-:Y:S01]  /*6300*/  MOV R11, UR5 ;  /* 0x00000005000b7c02 */ /* 0x010fe20008000f00 */
[----:B------:R-:W-:Y:S02]  /*6310*/  IMAD.U32 R10, RZ, RZ, UR4 ;  /* 0x00000004ff0a7e24 */ /* 0x000fe4000f8e00ff */
[----:B------:R-:W-:Y:S07]  /*6320*/  LEPC R20, `(.L_x_116) ;  /* 0x000000001014794e */ /* 0x000fee0000000000 */
[----:B--2---:R-:W-:Y:S05]  /*6330*/  CALL.ABS.NOINC R2 ;  /* 0x0000000002007343 */ /* 0x004fea0003c00000 */
.L_x_116:
[----:B------:R-:W-:Y:S01]  /*6340*/  ISETP.NE.U32.AND P2, PT, R58, RZ, PT ;  /* 0x000000ff3a00720c */ /* 0x000fe20003f45070 */
[----:B------:R-:W-:Y:S01]  /*6350*/  UISETP.NE.AND UP1, UPT, UR45, URZ, UPT ;  /* 0x000000ff2d00728c */ /* 0x000fe2000bf25270 */
[----:B------:R-:W-:Y:S02]  /*6360*/  ISETP.NE.U32.AND P4, PT, R54, RZ, PT ;  /* 0x000000ff3600720c */ /* 0x000fe40003f85070 */
[----:B------:R-:W-:Y:S02]  /*6370*/  ISETP.NE.AND.EX P2, PT, R59, RZ, PT, P2 ;  /* 0x000000ff3b00720c */ /* 0x000fe40003f45320 */
[----:B------:R-:W-:Y:S02]  /*6380*/  PLOP3.LUT P1, PT, PT, PT, PT, 0x8, 0x80 ;  /* 0x000000000080781c */ /* 0x000fe40003f2e170 */
[----:B------:R-:W-:Y:S02]  /*6390*/  PLOP3.LUT P0, PT, PT, PT, UP1, 0x80, 0x8 ;  /* 0x000000000008781c */ /* 0x000fe40003f0f018 */
[----:B------:R-:W-:Y:S02]  /*63a0*/  ISETP.NE.AND.EX P4, PT, R55, RZ, PT, P4 ;  /* 0x000000ff3700720c */ /* 0x000fe40003f85340 */
[----:B------:R-:W1:Y:S09]  /*63b0*/  @UP1 LDCU.64 UR4, c[0x0][0x888] ;  /* 0x00011100ff0417ac */ /* 0x000e720008000a00 */
[----:B------:R-:W-:Y:S01]  /*63c0*/  @P0 PLOP3.LUT P1, PT, P2, PT, PT, 0x80, 0x8 ;  /* 0x000000000008081c */ /* 0x000fe2000172f070 */
[----:B-1----:R-:W-:Y:S04]  /*63d0*/  @UP1 UISETP.NE.U32.AND UP0, UPT, UR4, URZ, UPT ;  /* 0x000000ff0400128c */ /* 0x002fe8000bf05070 */
[----:B------:R-:W-:Y:S04]  /*63e0*/  @UP1 UISETP.NE.AND.EX UP0, UPT, UR5, URZ, UPT, UP0 ;  /* 0x000000ff0500128c */ /* 0x000fe8000bf05300 */
[----:B------:R-:W-:Y:S01]  /*63f0*/  @UP1 USEL UR4, URZ, 0xffffffff, UP0 ;  /* 0xffffffffff041887 */ /* 0x000fe20008000000 */
[----:B------:R-:W-:Y:S11]  /*6400*/  @!P2 BRA `(.L_x_118) ;  /* 0x00000000002ca947 */ /* 0x000ff60003800000 */
[----:B------:R-:W-:Y:S01]  /*6410*/  ISETP.NE.U32.AND P3, PT, R56, RZ, PT ;  /* 0x000000ff3800720c */ /* 0x000fe20003f65070 */
[----:B------:R-:W-:Y:S03]  /*6420*/  IMAD.MOV.U32 R70, RZ, RZ, 0x1 ;  /* 0x00000001ff467424 */ /* 0x000fe600078e00ff */
[----:B------:R-:W-:Y:S11]  /*6430*/  ISETP.NE.AND.EX P3, PT, R57, RZ, PT, P3 ;  /* 0x000000ff3900720c */ /* 0x000ff60003f65330 */
[----:B------:R-:W-:Y:S02]  /*6440*/  @!UPT UIADD3 URZ, UPT, UPT, URZ, URZ, URZ ;  /* 0x000000fffffff290 */ /* 0x000fe4000fffe0ff */
[----:B------:R-:W1:Y:S01]  /*6450*/  @P3 LDC.64 R2, c[0x0][0x888] ;  /* 0x00022200ff023b82 */ /* 0x000e620000000a00 */
[----:B------:R-:W-:Y:S04]  /*6460*/  @P3 IMAD R0, R58, UR36, RZ ;  /* 0x000000243a003c24 */ /* 0x000fe8000f8e02ff */
[----:B-1----:R-:W-:Y:S04]  /*6470*/  @P3 IMAD.WIDE R2, R0, 0x4, R2 ;  /* 0x0000000400023825 */ /* 0x002fe800078e0202 */
[----:B------:R-:W-:Y:S01]  /*6480*/  HFMA2 R0, -RZ, RZ, 0, 5.9604644775390625e-08 ;  /* 0x00000001ff007431 */ /* 0x000fe200000001ff */
[----:B-----5:R1:W5:Y:S04]  /*6490*/  @P3 LDG.E R35, desc[UR40][R2.64] ;  /* 0x0000002802233981 */ /* 0x020368000c1e1900 */
[----:B------:R-:W-:Y:S01]  /*64a0*/  @!P3 PRMT R70, R0, 0x7610, R70 ;  /* 0x000076100046b816 */ /* 0x000fe20000000046 */
[----:B-1----:R-:W2:Y:S06]  /*64b0*/  @!P3 LDC R35, c[0x0][0x880] ;  /* 0x00022000ff23bb82 */ /* 0x002eac0000000800 */
.L_x_118:
[----:B------:R-:W-:Y:S05]  /*64c0*/  @!P4 BRA `(.L_x_119) ;  /* 0x000000000020c947 */ /* 0x000fea0003800000 */
[----:B------:R-:W-:Y:S04]  /*64d0*/  ISETP.NE.U32.AND P3, PT, R52, RZ, PT ;  /* 0x000000ff3400720c */ /* 0x000fe80003f65070 */
[----:B------:R-:W-:Y:S11]  /*64e0*/  ISETP.NE.AND.EX P3, PT, R53, RZ, PT, P3 ;  /* 0x000000ff3500720c */ /* 0x000ff60003f65330 */
[----:B------:R-:W-:Y:S02]  /*64f0*/  @!UPT UIADD3 URZ, UPT, UPT, URZ, URZ, URZ ;  /* 0x000000fffffff290 */ /* 0x000fe4000fffe0ff */
[----:B------:R-:W1:Y:S01]  /*6500*/  @P3 LDC.64 R2, c[0x0][0x8a8] ;  /* 0x00022a00ff023b82 */ /* 0x000e620000000a00 */
[----:B------:R-:W-:Y:S04]  /*6510*/  @P3 IMAD R0, R54, UR36, RZ ;  /* 0x0000002436003c24 */ /* 0x000fe8000f8e02ff */
[----:B-1----:R-:W-:Y:S05]  /*6520*/  @P3 IMAD.WIDE R2, R0, 0x4, R2 ;  /* 0x0000000400023825 */ /* 0x002fea00078e0202 */
[----:B-----5:R1:W5:Y:S02]  /*6530*/  @P3 LDG.E R32, desc[UR40][R2.64] ;  /* 0x0000002802203981 */ /* 0x020364000c1e1900 */
[----:B-1----:R-:W3:Y:S02]  /*6540*/  @!P3 LDC R32, c[0x0][0x8a0] ;  /* 0x00022800ff20bb82 */ /* 0x002ee40000000800 */
.L_x_119:
[----:B--2--5:R-:W-:Y:S01]  /*6550*/  @P0 FSETP.NEU.AND P4, PT, R35, RZ, PT ;  /* 0x000000ff2300020b */ /* 0x024fe20003f8d000 */
[----:B------:R-:W-:Y:S01]  /*6560*/  IMAD.U32 R0, RZ, RZ, UR4 ;  /* 0x00000004ff007e24 */ /* 0x000fe2000f8e00ff */
[----:B------:R-:W-:Y:S01]  /*6570*/  @P0 LOP3.LUT P3, RZ, R70, 0xff, RZ, 0xc0, !PT ;  /* 0x000000ff46ff0812 */ /* 0x000fe2000786c0ff */
[C---:B------:R-:W-:Y:S01]  /*6580*/  IMAD.SHL.U32 R91, R81.reuse, 0x1000, RZ ;  /* 0x00001000515b7824 */ /* 0x040fe200078e00ff */
[----:B------:R-:W-:Y:S01]  /*6590*/  @P0 SEL R7, RZ, 0xffffffff, P4 ;  /* 0xffffffffff070807 */ /* 0x000fe20002000000 */
[----:B------:R-:W-:Y:S01]  /*65a0*/  BSSY B1, `(.L_x_120) ;  /* 0x000002d000017945 */ /* 0x000fe20003800000 */
[----:B------:R-:W-:Y:S01]  /*65b0*/  LEA R3, R81, UR42, 0x3 ;  /* 0x0000002a51037c11 */ /* 0x000fe2000f8e18ff */
[----:B------:R-:W-:Y:S01]  /*65c0*/  IMAD R16, R30, 0x10, R33 ;  /* 0x000000101e107824 */ /* 0x000fe200078e0221 */
[----:B------:R-:W-:Y:S02]  /*65d0*/  @P1 SEL R7, R0, R7, !P3 ;  /* 0x0000000700071207 */ /* 0x000fe40005800000 */
[----:B------:R-:W-:Y:S02]  /*65e0*/  CS2R R50, SRZ ;  /* 0x0000000000327805 */ /* 0x000fe4000001ff00 */
[----:B------:R-:W-:Y:S02]  /*65f0*/  LOP3.LUT R0, R84, 0x1, RZ, 0x3c, !PT ;  /* 0x0000000154007812 */ /* 0x000fe400078e3cff */
[----:B------:R-:W-:Y:S02]  /*6600*/  CS2R R48, SRZ ;  /* 0x0000000000307805 */ /* 0x000fe4000001ff00 */
[----:B------:R-:W-:Y:S02]  /*6610*/  @P0 LOP3.LUT R7, R7, 0x1, RZ, 0xc0, !PT ;  /* 0x0000000107070812 */ /* 0x000fe400078ec0ff */
[----:B------:R-:W-:Y:S02]  /*6620*/  CS2R R42, SRZ ;  /* 0x00000000002a7805 */ /* 0x000fe4000001ff00 */
[----:B------:R-:W-:Y:S02]  /*6630*/  LEA R76, R30, UR42, 0x3 ;  /* 0x0000002a1e4c7c11 */ /* 0x000fe4000f8e18ff */
[----:B------:R-:W-:Y:S02]  /*6640*/  CS2R R40, SRZ ;  /* 0x0000000000287805 */ /* 0x000fe4000001ff00 */
[----:B------:R-:W-:Y:S02]  /*6650*/  ISETP.NE.U32.OR P5, PT, R7, 0x1, !P0 ;  /* 0x000000010700780c */ /* 0x000fe400047a5470 */
[----:B------:R-:W-:Y:S02]  /*6660*/  SHF.L.U32 R5, R83, 0x1f, RZ ;  /* 0x0000001f53057819 */ /* 0x000fe400000006ff */
[----:B------:R-:W-:Y:S02]  /*6670*/  IADD3 R90, PT, PT, R91, UR42, R86 ;  /* 0x0000002a5b5a7c10 */ /* 0x000fe4000fffe056 */
[----:B------:R-:W-:Y:S02]  /*6680*/  PLOP3.LUT P4, PT, PT, PT, PT, 0x8, 0x80 ;  /* 0x000000000080781c */ /* 0x000fe40003f8e170 */
[----:B------:R-:W-:Y:S01]  /*6690*/  P2R R93, PR, RZ, 0x20 ;  /* 0x00000020ff5d7803 */ /* 0x000fe20000000000 */
[----:B------:R-:W-:Y:S04]  /*66a0*/  IMAD.IADD R89, R85, 0x1, R90 ;  /* 0x0000000155597824 */ /* 0x000fe800078e025a */
[----:B------:R-:W-:Y:S04]  /*66b0*/  @P5 SHF.L.U32 R2, R0, 0x1f, RZ ;  /* 0x0000001f00025819 */ /* 0x000fe800000006ff */
[----:B------:R-:W1:Y:S01]  /*66c0*/  @P5 SYNCS.PHASECHK.TRANS64.TRYWAIT P0, [R3+URZ+0x150], R2 ;  /* 0x00015002030055a7 */ /* 0x000e6200080011ff */
[----:B------:R2:W4:Y:S01]  /*66d0*/  SYNCS.PHASECHK.TRANS64.TRYWAIT P3, [R76+URZ+0x1a0], R5 ;  /* 0x0001a0054c0075a7 */ /* 0x00052200080611ff */
[----:B-1----:R-:W-:Y:S01]  /*66e0*/  @P5 PLOP3.LUT P4, PT, P0, PT, PT, 0x8, 0x80 ;  /* 0x000000000080581c */ /* 0x002fe2000078e170 */
[----:B------:R-:W-:Y:S01]  /*66f0*/  @!UPT UIADD3 URZ, UPT, UPT, URZ, URZ, URZ ;  /* 0x000000fffffff290 */ /* 0x000fe2000fffe0ff */
[----:B--2-4-:R-:W-:Y:S11]  /*6700*/  @!P5 BRA `(.L_x_121) ;  /* 0x000000000058d947 */ /* 0x014ff60003800000 */
[----:B------:R-:W-:Y:S01]  /*6710*/  ISETP.NE.U32.AND P0, PT, RZ, UR38, PT ;  /* 0x00000026ff007c0c */ /* 0x000fe2000bf05070 */
[----:B------:R-:W-:Y:S01]  /*6720*/  BSSY B0, `(.L_x_122) ;  /* 0x0000012000007945 */ /* 0x000fe20003800000 */
[----:B------:R-:W-:Y:S02]  /*6730*/  FSETP.NEU.AND P1, PT, R35, RZ, PT ;  /* 0x000000ff2300720b */ /* 0x000fe40003f2d000 */
[----:B------:R-:W-:Y:S02]  /*6740*/  CS2R R42, SRZ ;  /* 0x00000000002a7805 */ /* 0x000fe4000001ff00 */
[----:B------:R-:W-:Y:S02]  /*6750*/  ISETP.NE.AND.EX P0, PT, RZ, UR39, PT, P0 ;  /* 0x00000027ff007c0c */ /* 0x000fe4000bf05300 */
[----:B------:R-:W-:Y:S02]  /*6760*/  CS2R R40, SRZ ;  /* 0x0000000000287805 */ /* 0x000fe4000001ff00 */
[----:B------:R-:W-:Y:S01]  /*6770*/  SEL R2, RZ, 0xffffffff, P1 ;  /* 0xffffffffff027807 */ /* 0x000fe20000800000 */
[----:B------:R-:W-:Y:S01]  /*6780*/  IMAD.MOV.U32 R51, RZ, RZ, RZ ;  /* 0x000000ffff337224 */ /* 0x000fe200078e00ff */
[----:B------:R-:W-:Y:S02]  /*6790*/  LOP3.LUT P1, RZ, R70, 0xff, RZ, 0xc0, !PT ;  /* 0x000000ff46ff7812 */ /* 0x000fe4000782c0ff */
[----:B------:R-:W-:Y:S02]  /*67a0*/  CS2R R48, SRZ ;  /* 0x0000000000307805 */ /* 0x000fe4000001ff00 */
[----:B------:R-:W-:Y:S04]  /*67b0*/  SEL R7, RZ, 0xffffffff, P0 ;  /* 0xffffffffff077807 */ /* 0x000fe80000000000 */
[----:B------:R-:W-:Y:S04]  /*67c0*/  @P2 SEL R2, R7, R2, !P1 ;  /* 0x0000000207022207 */ /* 0x000fe80004800000 */
[----:B------:R-:W-:Y:S04]  /*67d0*/  LOP3.LUT R2, R2, 0x1, RZ, 0xc0, !PT ;  /* 0x0000000102027812 */ /* 0x000fe800078ec0ff */
[----:B------:R-:W-:Y:S01]  /*67e0*/  ISETP.NE.U32.AND P0, PT, R2, 0x1, PT ;  /* 0x000000010200780c */ /* 0x000fe20003f05070 */
[----:B------:R-:W-:Y:S01]  /*67f0*/  @!UPT UIADD3 URZ, UPT, UPT, URZ, URZ, URZ ;  /* 0x000000fffffff290 */ /* 0x000fe2000fffe0ff */
[----:B------:R-:W-:Y:S11]  /*6800*/  @!P4 BRA `(.L_x_123) ;  /* 0x00000000000cc947 */ /* 0x000ff60003800000 */
[----:B------:R-:W-:Y:S04]  /*6810*/  SHF.L.U32 R0, R0, 0x1f, RZ ;  /* 0x0000001f00007819 */ /* 0x000fe800000006ff */
[----:B------:R-:W1:Y:S02]  /*6820*/  SYNCS.PHASECHK.TRANS64.TRYWAIT P1, [R3+URZ+0x150], R0 ;  /* 0x00015000030075a7 */ /* 0x000e6400080211ff */
[----:B-1----:R-:W-:Y:S05]  /*6830*/  @!P1 BRA `(.L_x_124) ;  /* 0x0000001800a89947 */ /* 0x002fea0003800000 */
.L_x_123:
[----:B------:R-:W-:Y:S05]  /*6840*/  BSYNC B0 ;  /* 0x0000000000007941 */ /* 0x000fea0003800000 */
.L_x_122:
[----:B------:R2:W4:Y:S04]  /*6850*/  @P0 LDS.128 R40, [R90+0x400] ;  /* 0x000400005a280984 */ /* 0x0005280000000c00 */
[----:B------:R2:W1:Y:S02]  /*6860*/  @P0 LDS.128 R48, [R89+0x410] ;  /* 0x0004100059300984 */ /* 0x0004640000000c00 */
.L_x_121:
[----:B------:R-:W-:Y:S05]  /*6870*/  BSYNC B1 ;  /* 0x0000000000017941 */ /* 0x000fea0003800000 */
.L_x_120:
[----:B-1----:R-:W-:Y:S04]  /*6880*/  SHF.R.U32.HI R3, RZ, 0x15, R16 ;  /* 0x00000015ff037819 */ /* 0x002fe80000011610 */
[----:B------:R-:W-:Y:S01]  /*6890*/  LOP3.LUT P0, RZ, R3, 0x3, R74, 0x48, !PT ;  /* 0x0000000303ff7812 */ /* 0x000fe2000780484a */
[----:B------:R-:W-:Y:S01]  /*68a0*/  @!UPT UIADD3 URZ, UPT, UPT, URZ, URZ, URZ ;  /* 0x000000fffffff290 */ /* 0x000fe2000fffe0ff */
[----:B------:R-:W-:Y:S11]  /*68b0*/  @P3 BRA `(.L_x_125) ;  /* 0x0000000000083947 */ /* 0x000ff60003800000 */
[----:B------:R-:W1:Y:S02]  /*68c0*/  SYNCS.PHASECHK.TRANS64.TRYWAIT P1, [R76+URZ+0x1a0], R5 ;  /* 0x0001a0054c0075a7 */ /* 0x000e6400080211ff */
[----:B-1----:R-:W-:Y:S05]  /*68d0*/  @!P1 BRA `(.L_x_126) ;  /* 0x0000001800949947 */ /* 0x002fea0003800000 */
.L_x_125:
[----:B------:R-:W-:Y:S05]  /*68e0*/  @!P0 BRA `(.L_x_127) ;  /* 0x0000000000408947 */ /* 0x000fea0003800000 */
[----:B------:R-:W1:Y:S01]  /*68f0*/  LDCU.64 UR8, c[0x4][0x70] ;  /* 0x01000e00ff0877ac */ /* 0x000e620008000a00 */
[----:B------:R-:W-:Y:S01]  /*6900*/  MOV R3, 0x0 ;  /* 0x0000000000037802 */ /* 0x000fe20000000f00 */
[----:B------:R-:W-:Y:S02]  /*6910*/  HFMA2 R12, -RZ, RZ, 0, 5.9604644775390625e-08 ;  /* 0x00000001ff0c7431 */ /* 0x000fe400000001ff */
[----:B------:R-:W-:Y:S02]  /*6920*/  IMAD.MOV.U32 R8, RZ, RZ, 0x192 ;  /* 0x00000192ff087424 */ /* 0x000fe400078e00ff */
[----:B------:R-:W-:Y:S01]  /*6930*/  IMAD.MOV.U32 R13, RZ, RZ, RZ ;  /* 0x000000ffff0d7224 */ /* 0x000fe200078e00ff */
[----:B------:R-:W5:Y:S01]  /*6940*/  LDCU.64 UR6, c[0x4][0x78] ;  /* 0x01000f00ff0677ac */ /* 0x000f620008000a00 */
[----:B------:R-:W2:Y:S01]  /*6950*/  LDC.64 R2, c[0x4][R3] ;  /* 0x0100000003027b82 */ /* 0x000ea20000000a00 */
[----:B------:R-:W3:Y:S01]  /*6960*/  LDCU.64 UR4, c[0x4][0x10] ;  /* 0x01000200ff0477ac */ /* 0x000ee20008000a00 */
[----:B-1----:R-:W-:Y:S01]  /*6970*/  MOV R5, UR9 ;  /* 0x0000000900057c02 */ /* 0x002fe20008000f00 */
[----:B------:R-:W-:Y:S01]  /*6980*/  IMAD.U32 R4, RZ, RZ, UR8 ;  /* 0x00000008ff047e24 */ /* 0x000fe2000f8e00ff */
[----:B-----5:R-:W-:Y:S01]  /*6990*/  MOV R7, UR7 ;  /* 0x0000000700077c02 */ /* 0x020fe20008000f00 */
[----:B------:R-:W-:Y:S01]  /*69a0*/  IMAD.U32 R6, RZ, RZ, UR6 ;  /* 0x00000006ff067e24 */ /* 0x000fe2000f8e00ff */
[----:B---3--:R-:W-:Y:S01]  /*69b0*/  MOV R11, UR5 ;  /* 0x00000005000b7c02 */ /* 0x008fe20008000f00 */
[----:B------:R-:W-:Y:S02]  /*69c0*/  IMAD.U32 R10, RZ, RZ, UR4 ;  /* 0x00000004ff0a7e24 */ /* 0x000fe4000f8e00ff */
[----:B------:R-:W-:Y:S07]  /*69d0*/  LEPC R20, `(.L_x_127) ;  /* 0x000000001014794e */ /* 0x000fee0000000000 */
[----:B--2-4-:R-:W-:Y:S05]  /*69e0*/  CALL.ABS.NOINC R2 ;  /* 0x0000000002007343 */ /* 0x014fea0003c00000 */
.L_x_127:
[----:B------:R-:W-:Y:S01]  /*69f0*/  ISETP.NE.AND P0, PT, R87, RZ, PT ;  /* 0x000000ff5700720c */ /* 0x000fe20003f05270 */
[----:B------:R-:W-:Y:S05]  /*6a00*/  WARPSYNC.ALL ;  /* 0x0000000000007948 */ /* 0x000fea0003800000 */
[----:B------:R-:W-:Y:S01]  /*6a10*/  R2UR UR4, R16 ;  /* 0x00000000100472ca */ /* 0x000fe200000e0000 */
[----:B------:R-:W-:Y:S01]  /*6a20*/  BSSY.RECONVERGENT B0, `(.L_x_128) ;  /* 0x0000053000007945 */ /* 0x000fe20003800200 */
[C---:B----4-:R-:W-:Y:S02]  /*6a30*/  SHF.L.U32 R20, R40.reuse, 0x10, RZ ;  /* 0x0000001028147819 */ /* 0x050fe400000006ff */
[----:B------:R-:W-:Y:S02]  /*6a40*/  LOP3.LUT R34, R40, 0xffff0000, RZ, 0xc0, !PT ;  /* 0xffff000028227812 */ /* 0x000fe400078ec0ff */
[C---:B------:R-:W-:Y:S02]  /*6a50*/  SHF.L.U32 R21, R41.reuse, 0x10, RZ ;  /* 0x0000001029157819 */ /* 0x040fe400000006ff */
[----:B------:R-:W-:Y:S02]  /*6a60*/  LOP3.LUT R36, R41, 0xffff0000, RZ, 0xc0, !PT ;  /* 0xffff000029247812 */ /* 0x000fe400078ec0ff */
[C---:B------:R-:W-:Y:S02]  /*6a70*/  SHF.L.U32 R37, R42.reuse, 0x10, RZ ;  /* 0x000000102a257819 */ /* 0x040fe400000006ff */
[----:B------:R-:W-:Y:S01]  /*6a80*/  LOP3.LUT R38, R42, 0xffff0000, RZ, 0xc0, !PT ;  /* 0xffff00002a267812 */ /* 0x000fe200078ec0ff */
[----:B------:R-:W3:Y:S01]  /*6a90*/  LDTM.x16 R4, tmem[UR4] ;  /* 0x00000004000479ee */ /* 0x000ee20008240000 */
[C---:B------:R-:W-:Y:S01]  /*6aa0*/  SHF.L.U32 R39, R43.reuse, 0x10, RZ ;  /* 0x000000102b277819 */ /* 0x040fe200000006ff */
[----:B------:R-:W-:Y:S01]  /*6ab0*/  NOP ;  /* 0x0000000000007918 */ /* 0x000fe20000000000 */
[----:B------:R-:W-:Y:S02]  /*6ac0*/  LOP3.LUT R40, R43, 0xffff0000, RZ, 0xc0, !PT ;  /* 0xffff00002b287812 */ /* 0x000fe400078ec0ff */
[C---:B------:R-:W-:Y:S02]  /*6ad0*/  SHF.L.U32 R41, R48.reuse, 0x10, RZ ;  /* 0x0000001030297819 */ /* 0x040fe400000006ff */
[----:B------:R-:W-:Y:S02]  /*6ae0*/  LOP3.LUT R43, R48, 0xffff0000, RZ, 0xc0, !PT ;  /* 0xffff0000302b7812 */ /* 0x000fe400078ec0ff */
[----:B------:R-:W-:Y:S02]  /*6af0*/  IADD3 R79, PT, PT, R76, 0x1c0, RZ ;  /* 0x000001c04c4f7810 */ /* 0x000fe40007ffe0ff */
[C---:B------:R-:W-:Y:S02]  /*6b00*/  SHF.L.U32 R42, R49.reuse, 0x10, RZ ;  /* 0x00000010312a7819 */ /* 0x040fe400000006ff */
[----:B------:R-:W-:Y:S02]  /*6b10*/  LOP3.LUT R44, R49, 0xffff0000, RZ, 0xc0, !PT ;  /* 0xffff0000312c7812 */ /* 0x000fe400078ec0ff */
[C---:B------:R-:W-:Y:S02]  /*6b20*/  SHF.L.U32 R45, R50.reuse, 0x10, RZ ;  /* 0x00000010322d7819 */ /* 0x040fe400000006ff */
[----:B------:R-:W-:Y:S02]  /*6b30*/  LOP3.LUT R46, R50, 0xffff0000, RZ, 0xc0, !PT ;  /* 0xffff0000322e7812 */ /* 0x000fe400078ec0ff */
[C---:B------:R-:W-:Y:S02]  /*6b40*/  SHF.L.U32 R47, R51.reuse, 0x10, RZ ;  /* 0x00000010332f7819 */ /* 0x040fe400000006ff */
[----:B------:R-:W-:Y:S01]  /*6b50*/  LOP3.LUT R48, R51, 0xffff0000, RZ, 0xc0, !PT ;  /* 0xffff000033307812 */ /* 0x000fe200078ec0ff */
[C---:B---3--:R-:W-:Y:S01]  /*6b60*/  FMUL R4, R32.reuse, R4 ;  /* 0x0000000420047220 */ /* 0x048fe20000400000 */
[C---:B------:R-:W-:Y:S01]  /*6b70*/  FMUL R5, R32.reuse, R5 ;  /* 0x0000000520057220 */ /* 0x040fe20000400000 */
[C---:B------:R-:W-:Y:S01]  /*6b80*/  FMUL R6, R32.reuse, R6 ;  /* 0x0000000620067220 */ /* 0x040fe20000400000 */
[C---:B------:R-:W-:Y:S01]  /*6b90*/  FMUL R7, R32.reuse, R7 ;  /* 0x0000000720077220 */ /* 0x040fe20000400000 */
[C---:B------:R-:W-:Y:S01]  /*6ba0*/  FFMA R4, R35.reuse, R20, R4 ;  /* 0x0000001423047223 */ /* 0x040fe20000000004 */
        /* <DEDUP_REMOVED lines=17> */
[C---:B------:R-:W-:Y:S01]  /*6cc0*/  FMUL R13, R32.reuse, R17 ;  /* 0x00000011200d7220 */ /* 0x040fe20000400000 */
[C---:B------:R-:W-:Y:S01]  /*6cd0*/  FFMA R2, R35.reuse, R43, R2 ;  /* 0x0000002b23027223 */ /* 0x040fe20000000002 */
[C---:B------:R-:W-:Y:S01]  /*6ce0*/  FFMA R3, R35.reuse, R42, R3 ;  /* 0x0000002a23037223 */ /* 0x040fe20000000003 */
[C---:B------:R-:W-:Y:S01]  /*6cf0*/  FMUL R14, R32.reuse, R18 ;  /* 0x00000012200e7220 */ /* 0x040fe20000400000 */
[----:B------:R-:W-:Y:S01]  /*6d00*/  FFMA R15, R35, R44, R15 ;  /* 0x0000002c230f7223 */ /* 0x000fe2000000000f */
[----:B------:R-:W-:Y:S01]  /*6d10*/  FMUL R19, R32, R19 ;  /* 0x0000001320137220 */ /* 0x000fe20000400000 */
[----:B------:R-:W-:Y:S01]  /*6d20*/  F2FP.BF16.F32.PACK_AB R64, R5, R4 ;  /* 0x000000040540723e */ /* 0x000fe200000010ff */
[----:B------:R-:W-:Y:S01]  /*6d30*/  FFMA R12, R35, R45, R12 ;  /* 0x0000002d230c7223 */ /* 0x000fe2000000000c */
[----:B------:R-:W-:Y:S01]  /*6d40*/  F2FP.BF16.F32.PACK_AB R65, R7, R6 ;  /* 0x000000060741723e */ /* 0x000fe200000010ff */
[----:B------:R-:W-:Y:S01]  /*6d50*/  FFMA R13, R35, R46, R13 ;  /* 0x0000002e230d7223 */ /* 0x000fe2000000000d */
[----:B------:R-:W-:Y:S01]  /*6d60*/  F2FP.BF16.F32.PACK_AB R66, R9, R8 ;  /* 0x000000080942723e */ /* 0x000fe200000010ff */
[----:B------:R-:W-:Y:S01]  /*6d70*/  FFMA R14, R35, R47, R14 ;  /* 0x0000002f230e7223 */ /* 0x000fe2000000000e */
[----:B------:R-:W-:Y:S01]  /*6d80*/  F2FP.BF16.F32.PACK_AB R67, R11, R10 ;  /* 0x0000000a0b43723e */ /* 0x000fe200000010ff */
[----:B------:R-:W-:Y:S01]  /*6d90*/  FFMA R19, R35, R48, R19 ;  /* 0x0000003023137223 */ /* 0x000fe20000000013 */
[----:B------:R-:W-:Y:S02]  /*6da0*/  LOP3.LUT R17, R79, 0xfefffff8, RZ, 0xc0, !PT ;  /* 0xfefffff84f117812 */ /* 0x000fe400078ec0ff */
[----:B------:R-:W-:Y:S02]  /*6db0*/  F2FP.BF16.F32.PACK_AB R76, R2, R0 ;  /* 0x00000000024c723e */ /* 0x000fe400000010ff */
[----:B------:R1:W-:Y:S01]  /*6dc0*/  SYNCS.ARRIVE.TRANS64.RED.A1T0 RZ, [R17+URZ], RZ ;  /* 0x000000ff11ff79a7 */ /* 0x0003e200081004ff */
[----:B------:R1:W-:Y:S01]  /*6dd0*/  STS.128 [R90+0x400], R64 ;  /* 0x000400405a007388 */ /* 0x0003e20000000c00 */
[----:B------:R-:W-:Y:S02]  /*6de0*/  F2FP.BF16.F32.PACK_AB R77, R15, R3 ;  /* 0x000000030f4d723e */ /* 0x000fe400000010ff */
[----:B------:R-:W-:Y:S02]  /*6df0*/  F2FP.BF16.F32.PACK_AB R78, R13, R12 ;  /* 0x0000000c0d4e723e */ /* 0x000fe400000010ff */
[----:B------:R-:W-:Y:S05]  /*6e00*/  F2FP.BF16.F32.PACK_AB R79, R19, R14 ;  /* 0x0000000e134f723e */ /* 0x000fea00000010ff */
[----:B------:R1:W-:Y:S01]  /*6e10*/  STS.128 [R89+0x410], R76 ;  /* 0x0004104c59007388 */ /* 0x0003e20000000c00 */
[----:B------:R-:W-:Y:S01]  /*6e20*/  @!PT LDS RZ, [RZ] ;  /* 0x00000000fffff984 */ /* 0x000fe20000000800 */
[----:B------:R-:W-:Y:S01]  /*6e30*/  @!PT LDS RZ, [RZ] ;  /* 0x00000000fffff984 */ /* 0x000fe20000000800 */
[----:B------:R-:W-:Y:S01]  /*6e40*/  @!PT LDS RZ, [RZ] ;  /* 0x00000000fffff984 */ /* 0x000fe20000000800 */
[----:B------:R-:W-:Y:S01]  /*6e50*/  @!PT LDS RZ, [RZ] ;  /* 0x00000000fffff984 */ /* 0x000fe20000000800 */
[----:B------:R3:W-:Y:S07]  /*6e60*/  MEMBAR.ALL.CTA ;  /* 0x0000000000007992 */ /* 0x0007ee0000008000 */
[----:B---3--:R-:W3:Y:S02]  /*6e70*/  FENCE.VIEW.ASYNC.S ;  /* 0x00000000000073c6 */ /* 0x008ee40000000000 */
[----:B---3--:R-:W-:Y:S06]  /*6e80*/  BAR.SYNC.DEFER_BLOCKING 0x1, 0x80 ;  /* 0x0042000000007b1d */ /* 0x008fec0000010000 */
[----:B------:R-:W-:Y:S05]  /*6e90*/  @P0 BRA `(.L_x_129) ;  /* 0x00000000002c0947 */ /* 0x000fea0003800000 */
[----:B------:R-:W-:Y:S01]  /*6ea0*/  R2UR UR12, R69 ;  /* 0x00000000450c72ca */ /* 0x000fe200000e0000 */
[----:B------:R-:W-:Y:S01]  /*6eb0*/  UIADD3 UR10, UP0, UPT, UR46, 0x680, URZ ;  /* 0x000006802e0a7890 */ /* 0x000fe2000ff1e0ff */
[----:B------:R-:W-:Y:S01]  /*6ec0*/  R2UR UR9, R63 ;  /* 0x000000003f0972ca */ /* 0x000fe200000e0000 */
[----:B------:R-:W-:Y:S01]  /*6ed0*/  UMOV UR7, UR36 ;  /* 0x0000002400077c82 */ /* 0x000fe20008000000 */
[----:B------:R-:W-:Y:S01]  /*6ee0*/  R2UR UR8, R91 ;  /* 0x000000005b0872ca */ /* 0x000fe200000e0000 */
[----:B------:R-:W-:Y:S08]  /*6ef0*/  UIADD3.X UR11, UPT, UPT, URZ, UR47, URZ, UP0, !UPT ;  /* 0x0000002fff0b7290 */ /* 0x000ff000087fe4ff */
[----:B------:R-:W-:Y:S02]  /*6f00*/  USHF.L.U32 UR5, UR12, 0x5, URZ ;  /* 0x000000050c057899 */ /* 0x000fe400080006ff */
[----:B------:R-:W-:Y:S02]  /*6f10*/  USHF.L.U32 UR6, UR9, 0x6, URZ ;  /* 0x0000000609067899 */ /* 0x000fe400080006ff */
[----:B------:R-:W-:Y:S09]  /*6f20*/  UIADD3 UR4, UPT, UPT, UR42, 0x400, UR8 ;  /* 0x000004002a047890 */ /* 0x000ff2000fffe008 */
[----:B------:R3:W-:Y:S02]  /*6f30*/  UTMASTG.3D [UR4], [UR10] ;  /* 0x000000040a0073b5 */ /* 0x0007e40008010000 */
[----:B---3--:R0:W-:Y:S02]  /*6f40*/  UTMACMDFLUSH ;  /* 0x00000000000079b7 */ /* 0x0081e40000000000 */
.L_x_129:
[----:B------:R-:W-:Y:S05]  /*6f50*/  BSYNC.RECONVERGENT B0 ;  /* 0x0000000000007941 */ /* 0x000fea0003800200 */
.L_x_128:
[----:B------:R-:W-:Y:S04]  /*6f60*/  BSSY.RECONVERGENT B0, `(.L_x_130) ;  /* 0x0000003000007945 */ /* 0x000fe80003800200 */
[----:B------:R-:W-:Y:S05]  /*6f70*/  @P0 BRA `(.L_x_131) ;  /* 0x0000000000040947 */ /* 0x000fea0003800000 */
[----:B------:R-:W-:Y:S04]  /*6f80*/  DEPBAR.LE SB0, 0x0 ;  /* 0x000080000000791a */ /* 0x000fe80000000000 */
.L_x_131:
[----:B------:R-:W-:Y:S05]  /*6f90*/  BSYNC.RECONVERGENT B0 ;  /* 0x0000000000007941 */ /* 0x000fea0003800200 */
.L_x_130:
[----:B------:R-:W-:Y:S01]  /*6fa0*/  BAR.SYNC.DEFER_BLOCKING 0x1, 0x80 ;  /* 0x0042000000007b1d */ /* 0x000fe20000010000 */
[----:B------:R-:W-:Y:S01]  /*6fb0*/  UIADD3 UR43, UPT, UPT, UR43, 0x1, URZ ;  /* 0x000000012b2b7890 */ /* 0x000fe2000fffe0ff */
[----:B------:R-:W-:Y:S02]  /*6fc0*/  IADD3 R0, PT, PT, R30, 0x1, RZ ;  /* 0x000000011e007810 */ /* 0x000fe40007ffe0ff */
[----:B------:R-:W-:Y:S01]  /*6fd0*/  IADD3 R81, PT, PT, R81, 0x1, RZ ;  /* 0x0000000151517810 */ /* 0x000fe20007ffe0ff */
[----:B------:R-:W-:Y:S09]  /*6fe0*/  UISETP.NE.AND UP0, UPT, UR43, URZ, UPT ;  /* 0x000000ff2b00728c */ /* 0x000ff2000bf05270 */
[----:B------:R-:W-:Y:S05]  /*6ff0*/  BRA.U !UP0, `(.L_x_132) ;  /* 0x0000000108287547 */ /* 0x000fea000b800000 */
[----:B------:R-:W-:Y:S01]  /*7000*/  ISETP.NE.AND P0, PT, R93, RZ, PT ;  /* 0x000000ff5d00720c */ /* 0x000fe20003f05270 */
[----:B------:R-:W-:Y:S11]  /*7010*/  IMAD.U32 R2, RZ, RZ, UR37 ;  /* 0x00000025ff027e24 */ /* 0x000ff6000f8e00ff */
[----:B------:R-:W-:Y:S01]  /*7020*/  @!UPT UIADD3 URZ, UPT, UPT, URZ, URZ, URZ ;  /* 0x000000fffffff290 */ /* 0x000fe2000fffe0ff */
[C---:B------:R-:W-:Y:S01]  /*7030*/  @P0 LEA R3, R80.reuse, UR42, 0x3 ;  /* 0x0000002a50030c11 */ /* 0x040fe2000f8e18ff */
[----:B------:R-:W-:Y:S04]  /*7040*/  VIADD R80, R80, 0x1 ;  /* 0x0000000150507836 */ /* 0x000fe80000000000 */
[----:B------:R-:W-:Y:S05]  /*7050*/  @P0 VIADD R3, R3, 0x160 ;  /* 0x0000016003030836 */ /* 0x000fea0000000000 */
[----:B------:R-:W-:Y:S04]  /*7060*/  @P0 PRMT R2, R2, 0x654, R3 ;  /* 0x0000065402020816 */ /* 0x000fe80000000003 */
[----:B------:R3:W-:Y:S01]  /*7070*/  @P0 SYNCS.ARRIVE.TRANS64.RED.A1T0 RZ, [R2+URZ], RZ ;  /* 0x000000ff02ff09a7 */ /* 0x0007e200081004ff */
[C---:B------:R-:W-:Y:S04]  /*7080*/  ISETP.NE.AND P0, PT, R80.reuse, 0x2, PT ;  /* 0x000000025000780c */ /* 0x040fe80003f05270 */
[----:B------:R-:W-:Y:S09]  /*7090*/  SEL R80, R80, RZ, P0 ;  /* 0x000000ff50507207 */ /* 0x000ff20000000000 */
.L_x_132:
[----:B------:R-:W-:Y:S01]  /*70a0*/  ISETP.NE.AND P3, PT, R88, RZ, PT ;  /* 0x000000ff5800720c */ /* 0x000fe20003f65270 */
[----:B------:R-:W-:Y:S01]  /*70b0*/  IMAD.IADD R69, R29, 0x1, R62 ;  /* 0x000000011d457824 */ /* 0x000fe200078e023e */
[----:B------:R-:W-:Y:S01]  /*70c0*/  ISETP.NE.AND P0, PT, R92, 0x2, PT ;  /* 0x000000025c00780c */ /* 0x000fe20003f05270 */
[----:B------:R-:W-:Y:S01]  /*70d0*/  IMAD.IADD R63, R31, 0x1, R68 ;  /* 0x000000011f3f7824 */ /* 0x000fe200078e0244 */
[----:B------:R-:W-:Y:S02]  /*70e0*/  ISETP.NE.AND P1, PT, R0, 0x4, PT ;  /* 0x000000040000780c */ /* 0x000fe40003f25270 */
[----:B------:R-:W-:Y:S02]  /*70f0*/  ISETP.NE.AND P2, PT, R81, 0x2, PT ;  /* 0x000000025100780c */ /* 0x000fe40003f45270 */
[----:B------:R-:W-:Y:S02]  /*7100*/  SEL R5, RZ, 0x1, P0 ;  /* 0x00000001ff057807 */ /* 0x000fe40000000000 */
[----:B---3--:R-:W-:Y:S02]  /*7110*/  SEL R2, RZ, 0x1, P1 ;  /* 0x00000001ff027807 */ /* 0x008fe40000800000 */
[----:B------:R-:W-:Y:S02]  /*7120*/  SEL R3, RZ, 0x1, P2 ;  /* 0x00000001ff037807 */ /* 0x000fe40001000000 */
[----:B------:R-:W-:Y:S02]  /*7130*/  @P3 R2UR UR36, R75 ;  /* 0x000000004b2432ca */ /* 0x000fe400000e0000 */
[----:B------:R-:W-:Y:S02]  /*7140*/  LOP3.LUT R82, R82, R5, RZ, 0x3c, !PT ;  /* 0x0000000552527212 */ /* 0x000fe400078e3cff */
[----:B------:R-:W-:Y:S02]  /*7150*/  LOP3.LUT R83, R83, R2, RZ, 0x3c, !PT ;  /* 0x0000000253537212 */ /* 0x000fe400078e3cff */
[----:B------:R-:W-:Y:S02]  /*7160*/  LOP3.LUT R84, R84, R3, RZ, 0x3c, !PT ;  /* 0x0000000354547212 */ /* 0x000fe400078e3cff */
[----:B------:R-:W-:Y:S02]  /*7170*/  SEL R92, R92, RZ, P0 ;  /* 0x000000ff5c5c7207 */ /* 0x000fe40000000000 */
[----:B------:R-:W-:Y:S02]  /*7180*/  SEL R30, R0, RZ, P1 ;  /* 0x000000ff001e7207 */ /* 0x000fe40000800000 */
[----:B------:R-:W-:Y:S01]  /*7190*/  SEL R81, R81, RZ, P2 ;  /* 0x000000ff51517207 */ /* 0x000fe20001000000 */
[----:B------:R-:W-:Y:S06]  /*71a0*/  @P3 BRA `(.L_x_133) ;  /* 0xffffffe8009c3947 */ /* 0x000fec000383ffff */
[----:B------:R-:W-:-:S09]  /*71b0*/  UISETP.NE.AND UP0, UPT, UR45, URZ, UPT ;  /* 0x000000ff2d00728c */ /* 0x000fd2000bf05270 */
[----:B------:R-:W-:Y:S05]  /*71c0*/  BRA.U !UP0, `(.L_x_134) ;  /* 0x0000000108487547 */ /* 0x000fea000b800000 */
[----:B------:R-:W3:Y:S02]  /*71d0*/  LDCU.64 UR4, c[0x0][0x890] ;  /* 0x00011200ff0477ac */ /* 0x000ee40008000a00 */
[----:B---3--:R-:W-:-:S04]  /*71e0*/  UISETP.NE.U32.AND UP0, UPT, UR4, URZ, UPT ;  /* 0x000000ff0400728c */ /* 0x008fc8000bf05070 */
[----:B------:R-:W-:-:S09]  /*71f0*/  UISETP.NE.AND.EX UP0, UPT, UR5, URZ, UPT, UP0 ;  /* 0x000000ff0500728c */ /* 0x000fd2000bf05300 */
[----:B------:R-:W-:Y:S05]  /*7200*/  BRA.U UP0, `(.L_x_135) ;  /* 0x00000001000c7547 */ /* 0x000fea000b800000 */
[----:B------:R-:W-:-:S13]  /*7210*/  FSETP.NEU.AND P0, PT, R35, RZ, PT ;  /* 0x000000ff2300720b */ /* 0x000fda0003f0d000 */
[----:B------:R-:W-:Y:S05]  /*7220*/  @!P0 EXIT ;  /* 0x000000000000894d */ /* 0x000fea0003800000 */
[----:B------:R-:W-:Y:S05]  /*7230*/  BRA `(.L_x_134) ;  /* 0x00000000002c7947 */ /* 0x000fea0003800000 */
.L_x_135:
[----:B------:R-:W-:Y:S01]  /*7240*/  LOP3.LUT P0, RZ, R70, 0xff, RZ, 0xc0, !PT ;  /* 0x000000ff46ff7812 */ /* 0x000fe2000780c0ff */
[----:B------:R-:W-:-:S12]  /*7250*/  BSSY.RECONVERGENT B0, `(.L_x_134) ;  /* 0x0000009000007945 */ /* 0x000fd80003800200 */
[----:B------:R-:W-:Y:S05]  /*7260*/  @P0 BRA `(.L_x_136) ;  /* 0x0000000000140947 */ /* 0x000fea0003800000 */
[----:B------:R-:W3:Y:S02]  /*7270*/  LDCU.64 UR4, c[0x0][0x888] ;  /* 0x00011100ff0477ac */ /* 0x000ee40008000a00 */
[----:B---3--:R-:W-:-:S04]  /*7280*/  ISETP.NE.U32.AND P0, PT, RZ, UR4, PT ;  /* 0x00000004ff007c0c */ /* 0x008fc8000bf05070 */
[----:B------:R-:W-:-:S13]  /*7290*/  ISETP.NE.AND.EX P0, PT, RZ, UR5, PT, P0 ;  /* 0x00000005ff007c0c */ /* 0x000fda000bf05300 */
[----:B------:R-:W-:Y:S05]  /*72a0*/  @!P0 EXIT ;  /* 0x000000000000894d */ /* 0x000fea0003800000 */
[----:B------:R-:W-:Y:S05]  /*72b0*/  BRA `(.L_x_137) ;  /* 0x0000000000087947 */ /* 0x000fea0003800000 */
.L_x_136:
[----:B------:R-:W-:-:S13]  /*72c0*/  FSETP.NEU.AND P0, PT, R35, RZ, PT ;  /* 0x000000ff2300720b */ /* 0x000fda0003f0d000 */
[----:B------:R-:W-:Y:S05]  /*72d0*/  @!P0 EXIT ;  /* 0x000000000000894d */ /* 0x000fea0003800000 */
.L_x_137:
[----:B------:R-:W-:Y:S05]  /*72e0*/  BSYNC.RECONVERGENT B0 ;  /* 0x0000000000007941 */ /* 0x000fea0003800200 */
.L_x_134:
[----:B------:R-:W-:-:S04]  /*72f0*/  DEPBAR.LE SB0, 0x0 ;  /* 0x000080000000791a */ /* 0x000fc80000000000 */
[----:B------:R-:W-:Y:S05]  /*7300*/  EXIT ;  /* 0x000000000000794d */ /* 0x000fea0003800000 */
.L_x_25:
[----:B--2---:R2:W4:Y:S02]  /*7310*/  SYNCS.PHASECHK.TRANS64.TRYWAIT P0, [R3+URZ+0x1f0], R2 ;  /* 0x0001f002030075a7 */ /* 0x00452400080011ff */
[----:B----4-:R-:W-:Y:S05]  /*7320*/  @!P0 NANOSLEEP.SYNCS 0x989680 ;  /* 0x009896800000895d */ /* 0x010fea0003900000 */
[----:B------:R-:W4:Y:S02]  /*7330*/  @!P0 SYNCS.PHASECHK.TRANS64 P0, [R3+URZ+0x1f0], R2 ;  /* 0x0001f002030085a7 */ /* 0x000f2400080010ff */
[----:B----4-:R-:W-:Y:S05]  /*7340*/  @!P0 BRA `(.L_x_25) ;  /* 0xfffffffc00f08947 */ /* 0x010fea000383ffff */
[----:B------:R-:W-:Y:S05]  /*7350*/  BRA `(.L_x_138) ;  /* 0xffffffa400b47947 */ /* 0x000fea000383ffff */
.L_x_28:
[----:B-1----:R-:W-:-:S07]  /*7360*/  MOV R2, UR33 ;  /* 0x0000002100027c02 */ /* 0x002fce0008000f00 */
.L_x_139:
[----:B-1----:R1:W2:Y:S02]  /*7370*/  SYNCS.PHASECHK.TRANS64.TRYWAIT P0, [R2+URZ+0xa8], R5 ;  /* 0x0000a805020075a7 */ /* 0x0022a400080011ff */
[----:B--2---:R-:W-:Y:S05]  /*7380*/  @!P0 NANOSLEEP.SYNCS 0x989680 ;  /* 0x009896800000895d */ /* 0x004fea0003900000 */
[----:B------:R-:W2:Y:S02]  /*7390*/  @!P0 SYNCS.PHASECHK.TRANS64 P0, [R2+URZ+0xa8], R5 ;  /* 0x0000a805020085a7 */ /* 0x000ea400080010ff */
[----:B--2---:R-:W-:Y:S05]  /*73a0*/  @!P0 BRA `(.L_x_139) ;  /* 0xfffffffc00f08947 */ /* 0x004fea000383ffff */
[----:B------:R-:W-:Y:S05]  /*73b0*/  BRA `(.L_x_27) ;  /* 0xffffffa8001c7947 */ /* 0x000fea000383ffff */
.L_x_35:
[----:B-1----:R-:W-:-:S07]  /*73c0*/  MOV R2, UR17 ;  /* 0x0000001100027c02 */ /* 0x002fce0008000f00 */
.L_x_140:
[----:B-1----:R1:W2:Y:S02]  /*73d0*/  SYNCS.PHASECHK.TRANS64.TRYWAIT P0, [R2+URZ+0xa8], R5 ;  /* 0x0000a805020075a7 */ /* 0x0022a400080011ff */
[----:B--2---:R-:W-:Y:S05]  /*73e0*/  @!P0 NANOSLEEP.SYNCS 0x989680 ;  /* 0x009896800000895d */ /* 0x004fea0003900000 */
[----:B------:R-:W2:Y:S02]  /*73f0*/  @!P0 SYNCS.PHASECHK.TRANS64 P0, [R2+URZ+0xa8], R5 ;  /* 0x0000a805020085a7 */ /* 0x000ea400080010ff */
[----:B--2---:R-:W-:Y:S05]  /*7400*/  @!P0 BRA `(.L_x_140) ;  /* 0xfffffffc00f08947 */ /* 0x004fea000383ffff */
[----:B------:R-:W-:Y:S05]  /*7410*/  BRA `(.L_x_34) ;  /* 0xffffffa800d87947 */ /* 0x000fea000383ffff */
.L_x_40:
[----:B-1----:R1:W2:Y:S02]  /*7420*/  SYNCS.PHASECHK.TRANS64.TRYWAIT P0, [R2+URZ+0x180], R3 ;  /* 0x00018003020075a7 */ /* 0x0022a400080011ff */
[----:B--2---:R-:W-:Y:S05]  /*7430*/  @!P0 NANOSLEEP.SYNCS 0x989680 ;  /* 0x009896800000895d */ /* 0x004fea0003900000 */
[----:B------:R-:W2:Y:S02]  /*7440*/  @!P0 SYNCS.PHASECHK.TRANS64 P0, [R2+URZ+0x180], R3 ;  /* 0x00018003020085a7 */ /* 0x000ea400080010ff */
[----:B--2---:R-:W-:Y:S05]  /*7450*/  @!P0 BRA `(.L_x_40) ;  /* 0xfffffffc00f08947 */ /* 0x004fea000383ffff */
[----:B------:R-:W-:Y:S05]  /*7460*/  BRA `(.L_x_141) ;  /* 0xffffffac007c7947 */ /* 0x000fea000383ffff */
.L_x_44:
[----:B---3--:R-:W-:-:S07]  /*7470*/  MOV R0, UR5 ;  /* 0x0000000500007c02 */ /* 0x008fce0008000f00 */
.L_x_142:
[----:B-1----:R1:W2:Y:S02]  /*7480*/  SYNCS.PHASECHK.TRANS64.TRYWAIT P0, [R0+URZ], R3 ;  /* 0x00000003000075a7 */ /* 0x0022a400080011ff */
[----:B--2---:R-:W-:Y:S05]  /*7490*/  @!P0 NANOSLEEP.SYNCS 0x989680 ;  /* 0x009896800000895d */ /* 0x004fea0003900000 */
[----:B------:R-:W2:Y:S02]  /*74a0*/  @!P0 SYNCS.PHASECHK.TRANS64 P0, [R0+URZ], R3 ;  /* 0x00000003000085a7 */ /* 0x000ea400080010ff */
[----:B--2---:R-:W-:Y:S05]  /*74b0*/  @!P0 BRA `(.L_x_142) ;  /* 0xfffffffc00f08947 */ /* 0x004fea000383ffff */
[----:B------:R-:W-:Y:S05]  /*74c0*/  BRA `(.L_x_143) ;  /* 0xffffffb000ec7947 */ /* 0x000fea000383ffff */
.L_x_45:
[----:B---3--:R-:W-:-:S07]  /*74d0*/  MOV R0, UR5 ;  /* 0x0000000500007c02 */ /* 0x008fce0008000f00 */
.L_x_144:
[----:B-1----:R1:W2:Y:S02]  /*74e0*/  SYNCS.PHASECHK.TRANS64.TRYWAIT P0, [R0+URZ], R3 ;  /* 0x00000003000075a7 */ /* 0x0022a400080011ff */
[----:B--2---:R-:W-:Y:S05]  /*74f0*/  @!P0 NANOSLEEP.SYNCS 0x989680 ;  /* 0x009896800000895d */ /* 0x004fea0003900000 */
[----:B------:R-:W2:Y:S02]  /*7500*/  @!P0 SYNCS.PHASECHK.TRANS64 P0, [R0+URZ], R3 ;  /* 0x00000003000085a7 */ /* 0x000ea400080010ff */
[----:B--2---:R-:W-:Y:S05]  /*7510*/  @!P0 BRA `(.L_x_144) ;  /* 0xfffffffc00f08947 */ /* 0x004fea000383ffff */
[----:B------:R-:W-:Y:S05]  /*7520*/  BRA `(.L_x_145) ;  /* 0xffffffb000f87947 */ /* 0x000fea000383ffff */
.L_x_46:
[----:B---3--:R-:W-:-:S07]  /*7530*/  MOV R0, UR5 ;  /* 0x0000000500007c02 */ /* 0x008fce0008000f00 */
.L_x_146:
[----:B-1----:R1:W2:Y:S02]  /*7540*/  SYNCS.PHASECHK.TRANS64.TRYWAIT P0, [R0+URZ], R3 ;  /* 0x00000003000075a7 */ /* 0x0022a400080011ff */
[----:B--2---:R-:W-:Y:S05]  /*7550*/  @!P0 NANOSLEEP.SYNCS 0x989680 ;  /* 0x009896800000895d */ /* 0x004fea0003900000 */
[----:B------:R-:W2:Y:S02]  /*7560*/  @!P0 SYNCS.PHASECHK.TRANS64 P0, [R0+URZ], R3 ;  /* 0x00000003000085a7 */ /* 0x000ea400080010ff */
[----:B--2---:R-:W-:Y:S05]  /*7570*/  @!P0 BRA `(.L_x_146) ;  /* 0xfffffffc00f08947 */ /* 0x004fea000383ffff */
[----:B------:R-:W-:Y:S05]  /*7580*/  BRA `(.L_x_147) ;  /* 0xffffffb400047947 */ /* 0x000fea000383ffff */
.L_x_47:
[----:B---3--:R-:W-:-:S07]  /*7590*/  MOV R0, UR5 ;  /* 0x0000000500007c02 */ /* 0x008fce0008000f00 */
.L_x_148:
[----:B-1----:R1:W2:Y:S02]  /*75a0*/  SYNCS.PHASECHK.TRANS64.TRYWAIT P0, [R0+URZ], R3 ;  /* 0x00000003000075a7 */ /* 0x0022a400080011ff */
[----:B--2---:R-:W-:Y:S05]  /*75b0*/  @!P0 NANOSLEEP.SYNCS 0x989680 ;  /* 0x009896800000895d */ /* 0x004fea0003900000 */
[----:B------:R-:W2:Y:S02]  /*75c0*/  @!P0 SYNCS.PHASECHK.TRANS64 P0, [R0+URZ], R3 ;  /* 0x00000003000085a7 */ /* 0x000ea400080010ff */
[----:B--2---:R-:W-:Y:S05]  /*75d0*/  @!P0 BRA `(.L_x_148) ;  /* 0xfffffffc00f08947 */ /* 0x004fea000383ffff */
[----:B------:R-:W-:Y:S05]  /*75e0*/  BRA `(.L_x_149) ;  /* 0xffffffb400107947 */ /* 0x000fea000383ffff */
.L_x_48:
[----:B---3--:R-:W-:-:S07]  /*75f0*/  MOV R0, UR5 ;  /* 0x0000000500007c02 */ /* 0x008fce0008000f00 */
.L_x_150:
[----:B-1----:R1:W2:Y:S02]  /*7600*/  SYNCS.PHASECHK.TRANS64.TRYWAIT P0, [R0+URZ], R3 ;  /* 0x00000003000075a7 */ /* 0x0022a400080011ff */
[----:B--2---:R-:W-:Y:S05]  /*7610*/  @!P0 NANOSLEEP.SYNCS 0x989680 ;  /* 0x009896800000895d */ /* 0x004fea0003900000 */
[----:B------:R-:W2:Y:S02]  /*7620*/  @!P0 SYNCS.PHASECHK.TRANS64 P0, [R0+URZ], R3 ;  /* 0x00000003000085a7 */ /* 0x000ea400080010ff */
[----:B--2---:R-:W-:Y:S05]  /*7630*/  @!P0 BRA `(.L_x_150) ;  /* 0xfffffffc00f08947 */ /* 0x004fea000383ffff */
[----:B------:R-:W-:Y:S05]  /*7640*/  BRA `(.L_x_151) ;  /* 0xffffffb4001c7947 */ /* 0x000fea000383ffff */
.L_x_49:
[----:B---3--:R-:W-:-:S07]  /*7650*/  MOV R0, UR5 ;  /* 0x0000000500007c02 */ /* 0x008fce0008000f00 */
.L_x_152:
[----:B-1----:R1:W2:Y:S02]  /*7660*/  SYNCS.PHASECHK.TRANS64.TRYWAIT P0, [R0+URZ], R3 ;  /* 0x00000003000075a7 */ /* 0x0022a400080011ff */
[----:B--2---:R-:W-:Y:S05]  /*7670*/  @!P0 NANOSLEEP.SYNCS 0x989680 ;  /* 0x009896800000895d */ /* 0x004fea0003900000 */
[----:B------:R-:W2:Y:S02]  /*7680*/  @!P0 SYNCS.PHASECHK.TRANS64 P0, [R0+URZ], R3 ;  /* 0x00000003000085a7 */ /* 0x000ea400080010ff */
[----:B--2---:R-:W-:Y:S05]  /*7690*/  @!P0 BRA `(.L_x_152) ;  /* 0xfffffffc00f08947 */ /* 0x004fea000383ffff */
[----:B------:R-:W-:Y:S05]  /*76a0*/  BRA `(.L_x_153) ;  /* 0xffffffb400287947 */ /* 0x000fea000383ffff */
.L_x_50:
[----:B---3--:R-:W-:-:S07]  /*76b0*/  MOV R0, UR5 ;  /* 0x0000000500007c02 */ /* 0x008fce0008000f00 */
.L_x_154:
[----:B-1----:R1:W2:Y:S02]  /*76c0*/  SYNCS.PHASECHK.TRANS64.TRYWAIT P0, [R0+URZ], R3 ;  /* 0x00000003000075a7 */ /* 0x0022a400080011ff */
[----:B--2---:R-:W-:Y:S05]  /*76d0*/  @!P0 NANOSLEEP.SYNCS 0x989680 ;  /* 0x009896800000895d */ /* 0x004fea0003900000 */
[----:B------:R-:W2:Y:S02]  /*76e0*/  @!P0 SYNCS.PHASECHK.TRANS64 P0, [R0+URZ], R3 ;  /* 0x00000003000085a7 */ /* 0x000ea400080010ff */
[----:B--2---:R-:W-:Y:S05]  /*76f0*/  @!P0 BRA `(.L_x_154) ;  /* 0xfffffffc00f08947 */ /* 0x004fea000383ffff */
[----:B------:R-:W-:Y:S05]  /*7700*/  BRA `(.L_x_155) ;  /* 0xffffffb400347947 */ /* 0x000fea000383ffff */
.L_x_51:
[----:B---3--:R-:W-:-:S07]  /*7710*/  MOV R0, UR5 ;  /* 0x0000000500007c02 */ /* 0x008fce0008000f00 */
.L_x_156:
[----:B-1----:R1:W2:Y:S02]  /*7720*/  SYNCS.PHASECHK.TRANS64.TRYWAIT P0, [R0+URZ], R3 ;  /* 0x00000003000075a7 */ /* 0x0022a400080011ff */
[----:B--2---:R-:W-:Y:S05]  /*7730*/  @!P0 NANOSLEEP.SYNCS 0x989680 ;  /* 0x009896800000895d */ /* 0x004fea0003900000 */
[----:B------:R-:W2:Y:S02]  /*7740*/  @!P0 SYNCS.PHASECHK.TRANS64 P0, [R0+URZ], R3 ;  /* 0x00000003000085a7 */ /* 0x000ea400080010ff */
[----:B--2---:R-:W-:Y:S05]  /*7750*/  @!P0 BRA `(.L_x_156) ;  /* 0xfffffffc00f08947 */ /* 0x004fea000383ffff */
[----:B------:R-:W-:Y:S05]  /*7760*/  BRA `(.L_x_157) ;  /* 0xffffffb400407947 */ /* 0x000fea000383ffff */
.L_x_52:
[----:B---3--:R-:W-:-:S07]  /*7770*/  MOV R0, UR5 ;  /* 0x0000000500007c02 */ /* 0x008fce0008000f00 */
.L_x_158:
[----:B-1----:R1:W2:Y:S02]  /*7780*/  SYNCS.PHASECHK.TRANS64.TRYWAIT P0, [R0+URZ], R3 ;  /* 0x00000003000075a7 */ /* 0x0022a400080011ff */
[----:B--2---:R-:W-:Y:S05]  /*7790*/  @!P0 NANOSLEEP.SYNCS 0x989680 ;  /* 0x009896800000895d */ /* 0x004fea0003900000 */
[----:B------:R-:W2:Y:S02]  /*77a0*/  @!P0 SYNCS.PHASECHK.TRANS64 P0, [R0+URZ], R3 ;  /* 0x00000003000085a7 */ /* 0x000ea400080010ff */
[----:B--2---:R-:W-:Y:S05]  /*77b0*/  @!P0 BRA `(.L_x_158) ;  /* 0xfffffffc00f08947 */ /* 0x004fea000383ffff */
[----:B------:R-:W-:Y:S05]  /*77c0*/  BRA `(.L_x_159) ;  /* 0xffffffb4004c7947 */ /* 0x000fea000383ffff */
.L_x_53:
[----:B---3--:R-:W-:-:S07]  /*77d0*/  MOV R0, UR5 ;  /* 0x0000000500007c02 */ /* 0x008fce0008000f00 */
.L_x_160:
[----:B-1----:R1:W2:Y:S02]  /*77e0*/  SYNCS.PHASECHK.TRANS64.TRYWAIT P0, [R0+URZ], R3 ;  /* 0x00000003000075a7 */ /* 0x0022a400080011ff */
[----:B--2---:R-:W-:Y:S05]  /*77f0*/  @!P0 NANOSLEEP.SYNCS 0x989680 ;  /* 0x009896800000895d */ /* 0x004fea0003900000 */
[----:B------:R-:W2:Y:S02]  /*7800*/  @!P0 SYNCS.PHASECHK.TRANS64 P0, [R0+URZ], R3 ;  /* 0x00000003000085a7 */ /* 0x000ea400080010ff */
[----:B--2---:R-:W-:Y:S05]  /*7810*/  @!P0 BRA `(.L_x_160) ;  /* 0xfffffffc00f08947 */ /* 0x004fea000383ffff */
[----:B------:R-:W-:Y:S05]  /*7820*/  BRA `(.L_x_161) ;  /* 0xffffffb400587947 */ /* 0x000fea000383ffff */
.L_x_54:
[----:B---3--:R-:W-:-:S07]  /*7830*/  MOV R0, UR5 ;  /* 0x0000000500007c02 */ /* 0x008fce0008000f00 */
.L_x_162:
[----:B-1----:R1:W2:Y:S02]  /*7840*/  SYNCS.PHASECHK.TRANS64.TRYWAIT P0, [R0+URZ], R3 ;  /* 0x00000003000075a7 */ /* 0x0022a400080011ff */
[----:B--2---:R-:W-:Y:S05]  /*7850*/  @!P0 NANOSLEEP.SYNCS 0x989680 ;  /* 0x009896800000895d */ /* 0x004fea0003900000 */
[----:B------:R-:W2:Y:S02]  /*7860*/  @!P0 SYNCS.PHASECHK.TRANS64 P0, [R0+URZ], R3 ;  /* 0x00000003000085a7 */ /* 0x000ea400080010ff */
[----:B--2---:R-:W-:Y:S05]  /*7870*/  @!P0 BRA `(.L_x_162) ;  /* 0xfffffffc00f08947 */ /* 0x004fea000383ffff */
[----:B------:R-:W-:Y:S05]  /*7880*/  BRA `(.L_x_163) ;  /* 0xffffffb400647947 */ /* 0x000fea000383ffff */
.L_x_55:
[----:B---3--:R-:W-:-:S07]  /*7890*/  MOV R0, UR5 ;  /* 0x0000000500007c02 */ /* 0x008fce0008000f00 */
.L_x_164:
[----:B-1----:R1:W2:Y:S02]  /*78a0*/  SYNCS.PHASECHK.TRANS64.TRYWAIT P0, [R0+URZ], R3 ;  /* 0x00000003000075a7 */ /* 0x0022a400080011ff */
[----:B--2---:R-:W-:Y:S05]  /*78b0*/  @!P0 NANOSLEEP.SYNCS 0x989680 ;  /* 0x009896800000895d */ /* 0x004fea0003900000 */
[----:B------:R-:W2:Y:S02]  /*78c0*/  @!P0 SYNCS.PHASECHK.TRANS64 P0, [R0+URZ], R3 ;  /* 0x00000003000085a7 */ /* 0x000ea400080010ff */
[----:B--2---:R-:W-:Y:S05]  /*78d0*/  @!P0 BRA `(.L_x_164) ;  /* 0xfffffffc00f08947 */ /* 0x004fea000383ffff */
[----:B------:R-:W-:Y:S05]  /*78e0*/  BRA `(.L_x_165) ;  /* 0xffffffb400707947 */ /* 0x000fea000383ffff */
.L_x_56:
[----:B---3--:R-:W-:-:S07]  /*78f0*/  MOV R0, UR5 ;  /* 0x0000000500007c02 */ /* 0x008fce0008000f00 */
.L_x_166:
[----:B-1----:R1:W2:Y:S02]  /*7900*/  SYNCS.PHASECHK.TRANS64.TRYWAIT P0, [R0+URZ], R3 ;  /* 0x00000003000075a7 */ /* 0x0022a400080011ff */
[----:B--2---:R-:W-:Y:S05]  /*7910*/  @!P0 NANOSLEEP.SYNCS 0x989680 ;  /* 0x009896800000895d */ /* 0x004fea0003900000 */
[----:B------:R-:W2:Y:S02]  /*7920*/  @!P0 SYNCS.PHASECHK.TRANS64 P0, [R0+URZ], R3 ;  /* 0x00000003000085a7 */ /* 0x000ea400080010ff */
[----:B--2---:R-:W-:Y:S05]  /*7930*/  @!P0 BRA `(.L_x_166) ;  /* 0xfffffffc00f08947 */ /* 0x004fea000383ffff */
[----:B------:R-:W-:Y:S05]  /*7940*/  BRA `(.L_x_167) ;  /* 0xffffffb4007c7947 */ /* 0x000fea000383ffff */
.L_x_57:
[----:B---3--:R-:W-:-:S07]  /*7950*/  MOV R0, UR5 ;  /* 0x0000000500007c02 */ /* 0x008fce0008000f00 */
.L_x_168:
[----:B-1----:R1:W2:Y:S02]  /*7960*/  SYNCS.PHASECHK.TRANS64.TRYWAIT P0, [R0+URZ], R3 ;  /* 0x00000003000075a7 */ /* 0x0022a400080011ff */
[----:B--2---:R-:W-:Y:S05]  /*7970*/  @!P0 NANOSLEEP.SYNCS 0x989680 ;  /* 0x009896800000895d */ /* 0x004fea0003900000 */
[----:B------:R-:W2:Y:S02]  /*7980*/  @!P0 SYNCS.PHASECHK.TRANS64 P0, [R0+URZ], R3 ;  /* 0x00000003000085a7 */ /* 0x000ea400080010ff */
[----:B--2---:R-:W-:Y:S05]  /*7990*/  @!P0 BRA `(.L_x_168) ;  /* 0xfffffffc00f08947 */ /* 0x004fea000383ffff */
[----:B------:R-:W-:Y:S05]  /*79a0*/  BRA `(.L_x_169) ;  /* 0xffffffb400887947 */ /* 0x000fea000383ffff */
.L_x_58:
[----:B---3--:R-:W-:-:S07]  /*79b0*/  MOV R0, UR5 ;  /* 0x0000000500007c02 */ /* 0x008fce0008000f00 */
.L_x_170:
[----:B-1----:R1:W2:Y:S02]  /*79c0*/  SYNCS.PHASECHK.TRANS64.TRYWAIT P0, [R0+URZ], R3 ;  /* 0x00000003000075a7 */ /* 0x0022a400080011ff */
[----:B--2---:R-:W-:Y:S05]  /*79d0*/  @!P0 NANOSLEEP.SYNCS 0x989680 ;  /* 0x009896800000895d */ /* 0x004fea0003900000 */
[----:B------:R-:W2:Y:S02]  /*79e0*/  @!P0 SYNCS.PHASECHK.TRANS64 P0, [R0+URZ], R3 ;  /* 0x00000003000085a7 */ /* 0x000ea400080010ff */
[----:B--2---:R-:W-:Y:S05]  /*79f0*/  @!P0 BRA `(.L_x_170) ;  /* 0xfffffffc00f08947 */ /* 0x004fea000383ffff */
[----:B------:R-:W-:Y:S05]  /*7a00*/  BRA `(.L_x_171) ;  /* 0xffffffb400947947 */ /* 0x000fea000383ffff */
.L_x_59:
[----:B---3--:R-:W-:-:S07]  /*7a10*/  MOV R0, UR5 ;  /* 0x0000000500007c02 */ /* 0x008fce0008000f00 */
.L_x_172:
[----:B-1----:R1:W2:Y:S02]  /*7a20*/  SYNCS.PHASECHK.TRANS64.TRYWAIT P0, [R0+URZ], R3 ;  /* 0x00000003000075a7 */ /* 0x0022a400080011ff */
[----:B--2---:R-:W-:Y:S05]  /*7a30*/  @!P0 NANOSLEEP.SYNCS 0x989680 ;  /* 0x009896800000895d */ /* 0x004fea0003900000 */
[----:B------:R-:W2:Y:S02]  /*7a40*/  @!P0 SYNCS.PHASECHK.TRANS64 P0, [R0+URZ], R3 ;  /* 0x00000003000085a7 */ /* 0x000ea400080010ff */
[----:B--2---:R-:W-:Y:S05]  /*7a50*/  @!P0 BRA `(.L_x_172) ;  /* 0xfffffffc00f08947 */ /* 0x004fea000383ffff */
[----:B------:R-:W-:Y:S05]  /*7a60*/  BRA `(.L_x_173) ;  /* 0xffffffb400a07947 */ /* 0x000fea000383ffff */
.L_x_60:
[----:B---3--:R-:W-:-:S07]  /*7a70*/  MOV R0, UR5 ;  /* 0x0000000500007c02 */ /* 0x008fce0008000f00 */
.L_x_174:
[----:B-1----:R1:W2:Y:S02]  /*7a80*/  SYNCS.PHASECHK.TRANS64.TRYWAIT P0, [R0+URZ], R3 ;  /* 0x00000003000075a7 */ /* 0x0022a400080011ff */
[----:B--2---:R-:W-:Y:S05]  /*7a90*/  @!P0 NANOSLEEP.SYNCS 0x989680 ;  /* 0x009896800000895d */ /* 0x004fea0003900000 */
[----:B------:R-:W2:Y:S02]  /*7aa0*/  @!P0 SYNCS.PHASECHK.TRANS64 P0, [R0+URZ], R3 ;  /* 0x00000003000085a7 */ /* 0x000ea400080010ff */
[----:B--2---:R-:W-:Y:S05]  /*7ab0*/  @!P0 BRA `(.L_x_174) ;  /* 0xfffffffc00f08947 */ /* 0x004fea000383ffff */
[----:B------:R-:W-:Y:S05]  /*7ac0*/  BRA `(.L_x_175) ;  /* 0xffffffb400ac7947 */ /* 0x000fea000383ffff */
.L_x_61:
[----:B---3--:R-:W-:-:S07]  /*7ad0*/  MOV R0, UR5 ;  /* 0x0000000500007c02 */ /* 0x008fce0008000f00 */
.L_x_176:
[----:B-1----:R1:W2:Y:S02]  /*7ae0*/  SYNCS.PHASECHK.TRANS64.TRYWAIT P0, [R0+URZ], R3 ;  /* 0x00000003000075a7 */ /* 0x0022a400080011ff */
[----:B--2---:R-:W-:Y:S05]  /*7af0*/  @!P0 NANOSLEEP.SYNCS 0x989680 ;  /* 0x009896800000895d */ /* 0x004fea0003900000 */
[----:B------:R-:W2:Y:S02]  /*7b00*/  @!P0 SYNCS.PHASECHK.TRANS64 P0, [R0+URZ], R3 ;  /* 0x00000003000085a7 */ /* 0x000ea400080010ff */
[----:B--2---:R-:W-:Y:S05]  /*7b10*/  @!P0 BRA `(.L_x_176) ;  /* 0xfffffffc00f08947 */ /* 0x004fea000383ffff */
[----:B------:R-:W-:Y:S05]  /*7b20*/  BRA `(.L_x_177) ;  /* 0xffffffb400b87947 */ /* 0x000fea000383ffff */
.L_x_62:
[----:B---3--:R-:W-:-:S07]  /*7b30*/  MOV R0, UR5 ;  /* 0x0000000500007c02 */ /* 0x008fce0008000f00 */
.L_x_178:
[----:B-1----:R1:W2:Y:S02]  /*7b40*/  SYNCS.PHASECHK.TRANS64.TRYWAIT P0, [R0+URZ], R3 ;  /* 0x00000003000075a7 */ /* 0x0022a400080011ff */
[----:B--2---:R-:W-:Y:S05]  /*7b50*/  @!P0 NANOSLEEP.SYNCS 0x989680 ;  /* 0x009896800000895d */ /* 0x004fea0003900000 */
[----:B------:R-:W2:Y:S02]  /*7b60*/  @!P0 SYNCS.PHASECHK.TRANS64 P0, [R0+URZ], R3 ;  /* 0x00000003000085a7 */ /* 0x000ea400080010ff */
[----:B--2---:R-:W-:Y:S05]  /*7b70*/  @!P0 BRA `(.L_x_178) ;  /* 0xfffffffc00f08947 */ /* 0x004fea000383ffff */
[----:B------:R-:W-:Y:S05]  /*7b80*/  BRA `(.L_x_179) ;  /* 0xffffffb400c47947 */ /* 0x000fea000383ffff */
.L_x_63:
[----:B---3--:R-:W-:-:S07]  /*7b90*/  MOV R0, UR5 ;  /* 0x0000000500007c02 */ /* 0x008fce0008000f00 */
.L_x_180:
[----:B-1----:R1:W2:Y:S02]  /*7ba0*/  SYNCS.PHASECHK.TRANS64.TRYWAIT P0, [R0+URZ], R3 ;  /* 0x00000003000075a7 */ /* 0x0022a400080011ff */
[----:B--2---:R-:W-:Y:S05]  /*7bb0*/  @!P0 NANOSLEEP.SYNCS 0x989680 ;  /* 0x009896800000895d */ /* 0x004fea0003900000 */
[----:B------:R-:W2:Y:S02]  /*7bc0*/  @!P0 SYNCS.PHASECHK.TRANS64 P0, [R0+URZ], R3 ;  /* 0x00000003000085a7 */ /* 0x000ea400080010ff */
[----:B--2---:R-:W-:Y:S05]  /*7bd0*/  @!P0 BRA `(.L_x_180) ;  /* 0xfffffffc00f08947 */ /* 0x004fea000383ffff */
[----:B------:R-:W-:Y:S05]  /*7be0*/  BRA `(.L_x_181) ;  /* 0xffffffb400d07947 */ /* 0x000fea000383ffff */
.L_x_66:
[----:B-1----:R1:W2:Y:S02]  /*7bf0*/  SYNCS.PHASECHK.TRANS64.TRYWAIT P0, [R0+URZ+0x1e0], R5 ;  /* 0x0001e005000075a7 */ /* 0x0022a400080011ff */
[----:B--2---:R-:W-:Y:S05]  /*7c00*/  @!P0 NANOSLEEP.SYNCS 0x989680 ;  /* 0x009896800000895d */ /* 0x004fea0003900000 */
[----:B------:R-:W2:Y:S02]  /*7c10*/  @!P0 SYNCS.PHASECHK.TRANS64 P0, [R0+URZ+0x1e0], R5 ;  /* 0x0001e005000085a7 */ /* 0x000ea400080010ff */
[----:B--2---:R-:W-:Y:S05]  /*7c20*/  @!P0 BRA `(.L_x_66) ;  /* 0xfffffffc00f08947 */ /* 0x004fea000383ffff */
[----:B------:R-:W-:Y:S05]  /*7c30*/  BRA `(.L_x_182) ;  /* 0xffffffb800307947 */ /* 0x000fea000383ffff */
.L_x_67:
[----:B------:R-:W-:-:S07]  /*7c40*/  MOV R0, UR5 ;  /* 0x0000000500007c02 */ /* 0x000fce0008000f00 */
.L_x_183:
[----:B-1----:R1:W2:Y:S02]  /*7c50*/  SYNCS.PHASECHK.TRANS64.TRYWAIT P0, [R0+URZ+0x190], R7 ;  /* 0x00019007000075a7 */ /* 0x0022a400080011ff */
[----:B--2---:R-:W-:Y:S05]  /*7c60*/  @!P0 NANOSLEEP.SYNCS 0x989680 ;  /* 0x009896800000895d */ /* 0x004fea0003900000 */
[----:B------:R-:W2:Y:S02]  /*7c70*/  @!P0 SYNCS.PHASECHK.TRANS64 P0, [R0+URZ+0x190], R7 ;  /* 0x00019007000085a7 */ /* 0x000ea400080010ff */
[----:B--2---:R-:W-:Y:S05]  /*7c80*/  @!P0 BRA `(.L_x_183) ;  /* 0xfffffffc00f08947 */ /* 0x004fea000383ffff */
[----:B------:R-:W-:Y:S05]  /*7c90*/  BRA `(.L_x_184) ;  /* 0xffffffb800407947 */ /* 0x000fea000383ffff */
.L_x_68:
[----:B-1----:R1:W2:Y:S02]  /*7ca0*/  SYNCS.PHASECHK.TRANS64.TRYWAIT P1, [R0+URZ+0x180], R5 ;  /* 0x00018005000075a7 */ /* 0x0022a400080211ff */
[----:B--2---:R-:W-:Y:S05]  /*7cb0*/  @!P1 NANOSLEEP.SYNCS 0x989680 ;  /* 0x009896800000995d */ /* 0x004fea0003900000 */
[----:B------:R-:W2:Y:S02]  /*7cc0*/  @!P1 SYNCS.PHASECHK.TRANS64 P1, [R0+URZ+0x180], R5 ;  /* 0x00018005000095a7 */ /* 0x000ea400080210ff */
[----:B--2---:R-:W-:Y:S05]  /*7cd0*/  @!P1 BRA `(.L_x_68) ;  /* 0xfffffffc00f09947 */ /* 0x004fea000383ffff */
[----:B------:R-:W-:Y:S05]  /*7ce0*/  BRA `(.L_x_185) ;  /* 0xffffffb800707947 */ /* 0x000fea000383ffff */
.L_x_71:
[----:B------:R-:W-:-:S07]  /*7cf0*/  MOV R0, UR5 ;  /* 0x0000000500007c02 */ /* 0x000fce0008000f00 */
.L_x_186:
[----:B-1----:R1:W2:Y:S02]  /*7d00*/  SYNCS.PHASECHK.TRANS64.TRYWAIT P0, [R0+URZ+0x190], R3 ;  /* 0x00019003000075a7 */ /* 0x0022a400080011ff */
[----:B--2---:R-:W-:Y:S05]  /*7d10*/  @!P0 NANOSLEEP.SYNCS 0x989680 ;  /* 0x009896800000895d */ /* 0x004fea0003900000 */
[----:B------:R-:W2:Y:S02]  /*7d20*/  @!P0 SYNCS.PHASECHK.TRANS64 P0, [R0+URZ+0x190], R3 ;  /* 0x00019003000085a7 */ /* 0x000ea400080010ff */
[----:B--2---:R-:W-:Y:S05]  /*7d30*/  @!P0 BRA `(.L_x_186) ;  /* 0xfffffffc00f08947 */ /* 0x004fea000383ffff */
[----:B------:R-:W-:Y:S05]  /*7d40*/  BRA `(.L_x_70) ;  /* 0xffffffb800c47947 */ /* 0x000fea000383ffff */
.L_x_80:
[----:B-1----:R-:W-:-:S04]  /*7d50*/  MOV R4, UR6 ;  /* 0x0000000600047c02 */ /* 0x002fc80008000f00 */
[----:B------:R1:W2:Y:S03]  /*7d60*/  SYNCS.PHASECHK.TRANS64.TRYWAIT P0, [R4+URZ+0x8], R5 ;  /* 0x00000805040075a7 */ /* 0x0002a600080011ff */
[----:B--2---:R-:W-:Y:S05]  /*7d70*/  @!P0 NANOSLEEP.SYNCS 0x989680 ;  /* 0x009896800000895d */ /* 0x004fea0003900000 */
[----:B------:R-:W2:Y:S02]  /*7d80*/  @!P0 SYNCS.PHASECHK.TRANS64 P0, [R4+URZ+0x8], R5 ;  /* 0x00000805040085a7 */ /* 0x000ea400080010ff */
[----:B--2---:R-:W-:Y:S05]  /*7d90*/  @!P0 BRA `(.L_x_80) ;  /* 0xfffffffc00ec8947 */ /* 0x004fea000383ffff */
[----:B------:R-:W-:Y:S05]  /*7da0*/  BRA `(.L_x_79) ;  /* 0xffffffbc00787947 */ /* 0x000fea000383ffff */
.L_x_82:
[----:B------:R-:W-:Y:S01]  /*7db0*/  BSSY B0, `(.L_x_187) ;  /* 0x0000006000007945 */ /* 0x000fe20003800000 */
[----:B------:R-:W-:-:S07]  /*7dc0*/  MOV R15, 0xffffffff ;  /* 0xffffffff000f7802 */ /* 0x000fce0000000f00 */
[----:B-1---5:R-:W-:Y:S05]  /*7dd0*/  WARPSYNC.COLLECTIVE R15, `(.L_x_188) ;  /* 0x000000000f0c7348 */ /* 0x022fea0003c00000 */
[----:B------:R-:W-:Y:S02]  /*7de0*/  ELECT P6, UR79, PT ;  /* 0x00000000004f782f */ /* 0x000fe400038c0000 */
[----:B------:R-:W-:Y:S01]  /*7df0*/  MOV R14, UR79 ;  /* 0x0000004f000e7c02 */ /* 0x000fe20008000f00 */
[----:B-1---5:R-:W-:Y:S10]  /*7e00*/  ENDCOLLECTIVE ;  /* 0x000000000000791b */ /* 0x022ff40003800000 */
.L_x_188:
[----:B------:R-:W-:Y:S05]  /*7e10*/  BSYNC B0 ;  /* 0x0000000000007941 */ /* 0x000fea0003800000 */
.L_x_187:
[----:B------:R-:W-:Y:S05]  /*7e20*/  BRA `(.L_x_189) ;  /* 0xffffffbc00a87947 */ /* 0x000fea000383ffff */
.L_x_84:
[----:B-1----:R-:W-:-:S04]  /*7e30*/  MOV R2, UR6 ;  /* 0x0000000600027c02 */ /* 0x002fc80008000f00 */
[----:B------:R1:W2:Y:S03]  /*7e40*/  SYNCS.PHASECHK.TRANS64.TRYWAIT P0, [R2+URZ+0x8], R3 ;  /* 0x00000803020075a7 */ /* 0x0002a600080011ff */
[----:B--2---:R-:W-:Y:S05]  /*7e50*/  @!P0 NANOSLEEP.SYNCS 0x989680 ;  /* 0x009896800000895d */ /* 0x004fea0003900000 */
[----:B------:R-:W2:Y:S02]  /*7e60*/  @!P0 SYNCS.PHASECHK.TRANS64 P0, [R2+URZ+0x8], R3 ;  /* 0x00000803020085a7 */ /* 0x000ea400080010ff */
[----:B--2---:R-:W-:Y:S05]  /*7e70*/  @!P0 BRA `(.L_x_84) ;  /* 0xfffffffc00ec8947 */ /* 0x004fea000383ffff */
[----:B------:R-:W-:Y:S05]  /*7e80*/  BRA `(.L_x_83) ;  /* 0xffffffbc00ac7947 */ /* 0x000fea000383ffff */
.L_x_85:
[----:B-1----:R1:W2:Y:S02]  /*7e90*/  SYNCS.PHASECHK.TRANS64.TRYWAIT P0, [R0+URZ+0x180], R5 ;  /* 0x00018005000075a7 */ /* 0x0022a400080011ff */
[----:B--2---:R-:W-:Y:S05]  /*7ea0*/  @!P0 NANOSLEEP.SYNCS 0x989680 ;  /* 0x009896800000895d */ /* 0x004fea0003900000 */
[----:B------:R-:W2:Y:S02]  /*7eb0*/  @!P0 SYNCS.PHASECHK.TRANS64 P0, [R0+URZ+0x180], R5 ;  /* 0x00018005000085a7 */ /* 0x000ea400080010ff */
[----:B--2---:R-:W-:Y:S05]  /*7ec0*/  @!P0 BRA `(.L_x_85) ;  /* 0xfffffffc00f08947 */ /* 0x004fea000383ffff */
[----:B------:R-:W-:Y:S05]  /*7ed0*/  BRA `(.L_x_190) ;  /* 0xffffffc000987947 */ /* 0x000fea000383ffff */
.L_x_87:
[----:B------:R-:W-:-:S07]  /*7ee0*/  MOV R0, UR9 ;  /* 0x0000000900007c02 */ /* 0x000fce0008000f00 */
.L_x_191:
[----:B-1----:R1:W2:Y:S02]  /*7ef0*/  SYNCS.PHASECHK.TRANS64.TRYWAIT P0, [R0+URZ+0x1c0], R5 ;  /* 0x0001c005000075a7 */ /* 0x0022a400080011ff */
[----:B--2---:R-:W-:Y:S05]  /*7f00*/  @!P0 NANOSLEEP.SYNCS 0x989680 ;  /* 0x009896800000895d */ /* 0x004fea0003900000 */
[----:B------:R-:W2:Y:S02]  /*7f10*/  @!P0 SYNCS.PHASECHK.TRANS64 P0, [R0+URZ+0x1c0], R5 ;  /* 0x0001c005000085a7 */ /* 0x000ea400080010ff */
[----:B--2---:R-:W-:Y:S05]  /*7f20*/  @!P0 BRA `(.L_x_191) ;  /* 0xfffffffc00f08947 */ /* 0x004fea000383ffff */
[----:B------:R-:W-:Y:S05]  /*7f30*/  BRA `(.L_x_192) ;  /* 0xffffffc000e47947 */ /* 0x000fea000383ffff */
.L_x_90:
[----:B------:R-:W-:Y:S07]  /*7f40*/  MOV R0, UR8 ;  /* 0x0000000800007c02 */ /* 0x000fee0008000f00 */
.L_x_193:
[----:B-1----:R1:W2:Y:S02]  /*7f50*/  SYNCS.PHASECHK.TRANS64.TRYWAIT P0, [R0+URZ], R5 ;  /* 0x00000005000075a7 */ /* 0x0022a400080011ff */
[----:B--2---:R-:W-:Y:S05]  /*7f60*/  @!P0 NANOSLEEP.SYNCS 0x989680 ;  /* 0x009896800000895d */ /* 0x004fea0003900000 */
[----:B------:R-:W2:Y:S02]  /*7f70*/  @!P0 SYNCS.PHASECHK.TRANS64 P0, [R0+URZ], R5 ;  /* 0x00000005000085a7 */ /* 0x000ea400080010ff */
[----:B--2---:R-:W-:Y:S05]  /*7f80*/  @!P0 BRA `(.L_x_193) ;  /* 0xfffffffc00f08947 */ /* 0x004fea000383ffff */
[----:B------:R-:W-:Y:S05]  /*7f90*/  BRA `(.L_x_89) ;  /* 0xffffffc000f87947 */ /* 0x000fea000383ffff */
.L_x_94:
[----:B-1----:R-:W-:-:S07]  /*7fa0*/  MOV R0, UR8 ;  /* 0x0000000800007c02 */ /* 0x002fce0008000f00 */
.L_x_194:
[----:B-1----:R1:W2:Y:S02]  /*7fb0*/  SYNCS.PHASECHK.TRANS64.TRYWAIT P0, [R0+URZ], R3 ;  /* 0x00000003000075a7 */ /* 0x0022a400080011ff */
[----:B--2---:R-:W-:Y:S05]  /*7fc0*/  @!P0 NANOSLEEP.SYNCS 0x989680 ;  /* 0x009896800000895d */ /* 0x004fea0003900000 */
[----:B------:R-:W2:Y:S02]  /*7fd0*/  @!P0 SYNCS.PHASECHK.TRANS64 P0, [R0+URZ], R3 ;  /* 0x00000003000085a7 */ /* 0x000ea400080010ff */
[----:B--2---:R-:W-:Y:S05]  /*7fe0*/  @!P0 BRA `(.L_x_194) ;  /* 0xfffffffc00f08947 */ /* 0x004fea000383ffff */
[----:B------:R-:W-:Y:S05]  /*7ff0*/  BRA `(.L_x_195) ;  /* 0xffffffc400ec7947 */ /* 0x000fea000383ffff */
.L_x_95:
[----:B------:R-:W-:-:S07]  /*8000*/  MOV R0, UR8 ;  /* 0x0000000800007c02 */ /* 0x000fce0008000f00 */
.L_x_196:
[----:B-1----:R1:W2:Y:S02]  /*8010*/  SYNCS.PHASECHK.TRANS64.TRYWAIT P0, [R0+URZ], R3 ;  /* 0x00000003000075a7 */ /* 0x0022a400080011ff */
[----:B--2---:R-:W-:Y:S05]  /*8020*/  @!P0 NANOSLEEP.SYNCS 0x989680 ;  /* 0x009896800000895d */ /* 0x004fea0003900000 */
[----:B------:R-:W2:Y:S02]  /*8030*/  @!P0 SYNCS.PHASECHK.TRANS64 P0, [R0+URZ], R3 ;  /* 0x00000003000085a7 */ /* 0x000ea400080010ff */
[----:B--2---:R-:W-:Y:S05]  /*8040*/  @!P0 BRA `(.L_x_196) ;  /* 0xfffffffc00f08947 */ /* 0x004fea000383ffff */
[----:B------:R-:W-:Y:S05]  /*8050*/  BRA `(.L_x_197) ;  /* 0xffffffc400f87947 */ /* 0x000fea000383ffff */
.L_x_96:
[----:B------:R-:W-:-:S07]  /*8060*/  MOV R0, UR8 ;  /* 0x0000000800007c02 */ /* 0x000fce0008000f00 */
.L_x_198:
[----:B-1----:R1:W2:Y:S02]  /*8070*/  SYNCS.PHASECHK.TRANS64.TRYWAIT P0, [R0+URZ], R3 ;  /* 0x00000003000075a7 */ /* 0x0022a400080011ff */
[----:B--2---:R-:W-:Y:S05]  /*8080*/  @!P0 NANOSLEEP.SYNCS 0x989680 ;  /* 0x009896800000895d */ /* 0x004fea0003900000 */
[----:B------:R-:W2:Y:S02]  /*8090*/  @!P0 SYNCS.PHASECHK.TRANS64 P0, [R0+URZ], R3 ;  /* 0x00000003000085a7 */ /* 0x000ea400080010ff */
[----:B--2---:R-:W-:Y:S05]  /*80a0*/  @!P0 BRA `(.L_x_198) ;  /* 0xfffffffc00f08947 */ /* 0x004fea000383ffff */
[----:B------:R-:W-:Y:S05]  /*80b0*/  BRA `(.L_x_199) ;  /* 0xffffffc800047947 */ /* 0x000fea000383ffff */
.L_x_99:
[----:B------:R-:W-:-:S07]  /*80c0*/  MOV R0, UR7 ;  /* 0x0000000700007c02 */ /* 0x000fce0008000f00 */
.L_x_200:
[----:B-1----:R1:W2:Y:S02]  /*80d0*/  SYNCS.PHASECHK.TRANS64.TRYWAIT P1, [R0+URZ+0x200], R3 ;  /* 0x00020003000075a7 */ /* 0x0022a400080211ff */
[----:B--2---:R-:W-:Y:S05]  /*80e0*/  @!P1 NANOSLEEP.SYNCS 0x989680 ;  /* 0x009896800000995d */ /* 0x004fea0003900000 */
[----:B------:R-:W2:Y:S02]  /*80f0*/  @!P1 SYNCS.PHASECHK.TRANS64 P1, [R0+URZ+0x200], R3 ;  /* 0x00020003000095a7 */ /* 0x000ea400080210ff */
[----:B--2---:R-:W-:Y:S05]  /*8100*/  @!P1 BRA `(.L_x_200) ;  /* 0xfffffffc00f09947 */ /* 0x004fea000383ffff */
[----:B------:R-:W-:Y:S05]  /*8110*/  BRA `(.L_x_201) ;  /* 0xffffffc800507947 */ /* 0x000fea000383ffff */
.L_x_104:
[----:B--2---:R2:W4:Y:S02]  /*8120*/  SYNCS.PHASECHK.TRANS64.TRYWAIT P0, [R0+URZ+0x180], R3 ;  /* 0x00018003000075a7 */ /* 0x00452400080011ff */
[----:B----4-:R-:W-:Y:S05]  /*8130*/  @!P0 NANOSLEEP.SYNCS 0x989680 ;  /* 0x009896800000895d */ /* 0x010fea0003900000 */
[----:B------:R-:W4:Y:S02]  /*8140*/  @!P0 SYNCS.PHASECHK.TRANS64 P0, [R0+URZ+0x180], R3 ;  /* 0x00018003000085a7 */ /* 0x000f2400080010ff */
[----:B----4-:R-:W-:Y:S05]  /*8150*/  @!P0 BRA `(.L_x_104) ;  /* 0xfffffffc00f08947 */ /* 0x010fea000383ffff */
[----:B------:R-:W-:Y:S05]  /*8160*/  BRA `(.L_x_202) ;  /* 0xffffffcc00507947 */ /* 0x000fea000383ffff */
.L_x_107:
[----:B------:R-:W-:Y:S07]  /*8170*/  MOV R0, UR6 ;  /* 0x0000000600007c02 */ /* 0x000fee0008000f00 */
.L_x_203:
[----:B--2---:R2:W4:Y:S02]  /*8180*/  SYNCS.PHASECHK.TRANS64.TRYWAIT P0, [R0+URZ+0x178], R3 ;  /* 0x00017803000075a7 */ /* 0x00452400080011ff */
[----:B----4-:R-:W-:Y:S05]  /*8190*/  @!P0 NANOSLEEP.SYNCS 0x989680 ;  /* 0x009896800000895d */ /* 0x010fea0003900000 */
[----:B------:R-:W4:Y:S02]  /*81a0*/  @!P0 SYNCS.PHASECHK.TRANS64 P0, [R0+URZ+0x178], R3 ;  /* 0x00017803000085a7 */ /* 0x000f2400080010ff */
[----:B----4-:R-:W-:Y:S05]  /*81b0*/  @!P0 BRA `(.L_x_203) ;  /* 0xfffffffc00f08947 */ /* 0x010fea000383ffff */
[----:B------:R-:W-:Y:S05]  /*81c0*/  BRA `(.L_x_106) ;  /* 0xffffffd000387947 */ /* 0x000fea000383ffff */
.L_x_110:
[----:B------:R-:W-:Y:S07]  /*81d0*/  MOV R3, UR13 ;  /* 0x0000000d00037c02 */ /* 0x000fee0008000f00 */
.L_x_204:
[----:B-1----:R1:W2:Y:S02]  /*81e0*/  SYNCS.PHASECHK.TRANS64.TRYWAIT P2, [R3+URZ+0x160], R12 ;  /* 0x0001600c030075a7 */ /* 0x0022a400080411ff */
[----:B--2---:R-:W-:Y:S05]  /*81f0*/  @!P2 NANOSLEEP.SYNCS 0x989680 ;  /* 0x009896800000a95d */ /* 0x004fea0003900000 */
[----:B------:R-:W2:Y:S02]  /*8200*/  @!P2 SYNCS.PHASECHK.TRANS64 P2, [R3+URZ+0x160], R12 ;  /* 0x0001600c0300a5a7 */ /* 0x000ea400080410ff */
[----:B--2---:R-:W-:Y:S05]  /*8210*/  @!P2 BRA `(.L_x_204) ;  /* 0xfffffffc00f0a947 */ /* 0x004fea000383ffff */
[----:B------:R-:W-:Y:S05]  /*8220*/  BRA `(.L_x_205) ;  /* 0xffffffd000d47947 */ /* 0x000fea000383ffff */
.L_x_112:
[----:B------:R-:W-:-:S07]  /*8230*/  MOV R0, UR4 ;  /* 0x0000000400007c02 */ /* 0x000fce0008000f00 */
.L_x_206:
[----:B-1----:R1:W4:Y:S02]  /*8240*/  SYNCS.PHASECHK.TRANS64.TRYWAIT P0, [R0+URZ], R3 ;  /* 0x00000003000075a7 */ /* 0x00232400080011ff */
[----:B----4-:R-:W-:Y:S05]  /*8250*/  @!P0 NANOSLEEP.SYNCS 0x989680 ;  /* 0x009896800000895d */ /* 0x010fea0003900000 */
[----:B------:R-:W4:Y:S02]  /*8260*/  @!P0 SYNCS.PHASECHK.TRANS64 P0, [R0+URZ], R3 ;  /* 0x00000003000085a7 */ /* 0x000f2400080010ff */
[----:B----4-:R-:W-:Y:S05]  /*8270*/  @!P0 BRA `(.L_x_206) ;  /* 0xfffffffc00f08947 */ /* 0x010fea000383ffff */
[----:B------:R-:W-:Y:S05]  /*8280*/  BRA `(.L_x_207) ;  /* 0xffffffd400707947 */ /* 0x000fea000383ffff */
.L_x_114:
[----:B--2---:R2:W3:Y:S02]  /*8290*/  SYNCS.PHASECHK.TRANS64.TRYWAIT P0, [R0+URZ+0x180], R3 ;  /* 0x00018003000075a7 */ /* 0x0044e400080011ff */
[----:B---3--:R-:W-:Y:S05]  /*82a0*/  @!P0 NANOSLEEP.SYNCS 0x989680 ;  /* 0x009896800000895d */ /* 0x008fea0003900000 */
[----:B------:R-:W3:Y:S02]  /*82b0*/  @!P0 SYNCS.PHASECHK.TRANS64 P0, [R0+URZ+0x180], R3 ;  /* 0x00018003000085a7 */ /* 0x000ee400080010ff */
[----:B---3--:R-:W-:Y:S05]  /*82c0*/  @!P0 BRA `(.L_x_114) ;  /* 0xfffffffc00f08947 */ /* 0x008fea000383ffff */
[----:B------:R-:W-:Y:S05]  /*82d0*/  BRA `(.L_x_208) ;  /* 0xffffffd800647947 */ /* 0x000fea000383ffff */
.L_x_124:
[----:B-1----:R1:W2:Y:S02]  /*82e0*/  SYNCS.PHASECHK.TRANS64.TRYWAIT P1, [R3+URZ+0x150], R0 ;  /* 0x00015000030075a7 */ /* 0x0022a400080211ff */
[----:B--2---:R-:W-:Y:S05]  /*82f0*/  @!P1 NANOSLEEP.SYNCS 0x989680 ;  /* 0x009896800000995d */ /* 0x004fea0003900000 */
[----:B------:R-:W2:Y:S02]  /*8300*/  @!P1 SYNCS.PHASECHK.TRANS64 P1, [R3+URZ+0x150], R0 ;  /* 0x00015000030095a7 */ /* 0x000ea400080210ff */
[----:B--2---:R-:W-:Y:S05]  /*8310*/  @!P1 BRA `(.L_x_124) ;  /* 0xfffffffc00f09947 */ /* 0x004fea000383ffff */
[----:B------:R-:W-:Y:S05]  /*8320*/  BRA `(.L_x_123) ;  /* 0xffffffe400447947 */ /* 0x000fea000383ffff */
.L_x_126:
[----:B------:R1:W1:Y:S02]  /*8330*/  SYNCS.PHASECHK.TRANS64.TRYWAIT P1, [R76+URZ+0x1a0], R5 ;  /* 0x0001a0054c0075a7 */ /* 0x00026400080211ff */
[----:B-1----:R-:W-:Y:S05]  /*8340*/  @!P1 NANOSLEEP.SYNCS 0x989680 ;  /* 0x009896800000995d */ /* 0x002fea0003900000 */
[----:B------:R-:W1:Y:S02]  /*8350*/  @!P1 SYNCS.PHASECHK.TRANS64 P1, [R76+URZ+0x1a0], R5 ;  /* 0x0001a0054c0095a7 */ /* 0x000e6400080210ff */
[----:B-1----:R-:W-:Y:S05]  /*8360*/  @!P1 BRA `(.L_x_126) ;  /* 0xfffffffc00f09947 */ /* 0x002fea000383ffff */
[----:B------:R-:W-:Y:S05]  /*8370*/  BRA `(.L_x_125) ;  /* 0xffffffe400587947 */ /* 0x000fea000383ffff */
        .weak           $__internal_0_$__cuda_sm10x_tcgen05_guardrail_trap_col_being_dealloced_not_returned_by_alloc
        .type           $__internal_0_$__cuda_sm10x_tcgen05_guardrail_trap_col_being_dealloced_not_returned_by_alloc,@function
        .size           $__internal_0_$__cuda_sm10x_tcgen05_guardrail_trap_col_being_dealloced_not_returned_by_alloc,($__internal_1_$__cuda_sm10x_tcgen05_guardrail_trap_phase_invalid_during_alloc - $__internal_0_$__cuda_sm10x_tcgen05_guardrail_trap_col_being_dealloced_not_returned_by_alloc)
$__internal_0_$__cuda_sm10x_tcgen05_guardrail_trap_col_being_dealloced_not_returned_by_alloc:
[----:B------:R-:W-:Y:S05]  /*8380*/  BPT.TRAP 0x1 ;  /* 0x000000040000795c */ /* 0x000fea0000300000 */
[----:B------:R-:W-:-:S04]  /*8390*/  HFMA2 R3, -RZ, RZ, 0, 0 ;  /* 0x00000000ff037431 */ /* 0x000fc800000001ff */
[----:B------:R-:W-:Y:S05]  /*83a0*/  RET.REL.NODEC R2 `(_ZN7cutlass13device_kernelINS_4gemm6kernel13GemmUniversalIN4cute5tupleIJiiiiEEENS1_10collective13CollectiveMmaINS1_35MainloopSm100TmaUmmaWarpSpecializedILi21ELi2ELi4ENS5_IJNS4_1CILi2EEENSA_ILi1EEESC_EEEEENS5_IJNSA_ILi128EEENSA_ILi32EEENSA_ILi64EEEEEENS_10bfloat16_tENS5_IJlSC_lEEESJ_SK_NS4_8TiledMMAINS4_8MMA_AtomIJNS4_26SM100_MMA_F16BF16_2x1SM_SSISJ_SJ_fLi128ELi32ELNS4_4UMMA5MajorE0ELSP_0ELNSO_7ScaleInE0ELSQ_0EEEEEENS4_6LayoutINS5_IJSC_SC_SC_EEENS5_IJNSA_ILi0EEESV_SV_EEEEENS5_IJNS4_10UnderscoreESY_SY_EEEEENS4_18SM100_TMA_2SM_LOADENS4_14ComposedLayoutINS4_7SwizzleILi3ELi4ELi3EEENS4_18smem_ptr_flag_bitsILi16EEENST_INS5_IJNSA_ILi8EEESH_EEENS5_IJSH_SC_EEEEEEEvNS4_8identityES11_S1B_vS1C_EENS_8epilogue10collective18CollectiveEpilogueINS1E_23Sm100TmaWarpSpecializedILi2ELi1ELi16ELb1ELb0EEEJNS5_IJSH_SG_SH_EEENS5_IJNST_ISH_SC_EENST_ISG_SC_EEEEESJ_SK_SJ_SK_NS1E_6fusion15FusionCallbacksIS1I_NS1N_17LinearCombinationISJ_fSJ_fLNS_15FloatRoundStyleE2EEES1J_S1M_JEEENS4_5SM1004TMEM4LOAD26SM100_TMEM_LOAD_32dp32b16xENS4_13SM90_TMA_LOADENS12_INS13_ILi2ELi4ELi3EEES16_NST_INS5_IJS17_SG_EEENS5_IJSG_SC_EEEEEEENS4_39AutoVectorizingCopyWithAssumedAlignmentILi128EEENS4_14SM90_TMA_STOREES22_S24_S24_EEEvvEEEEvNT_6ParamsE) ;  /* 0xffffff7c02147950 */ /* 0x000fea0003c3ffff */
        .weak           $__internal_1_$__cuda_sm10x_tcgen05_guardrail_trap_phase_invalid_during_alloc
        .type           $__internal_1_$__cuda_sm10x_tcgen05_guardrail_trap_phase_invalid_during_alloc,@function
        .size           $__internal_1_$__cuda_sm10x_tcgen05_guardrail_trap_phase_invalid_during_alloc,($__internal_2_$__cuda_sm10x_tcgen05_guardrail_trap_unallocated_columns_being_dealloced - $__internal_1_$__cuda_sm10x_tcgen05_guardrail_trap_phase_invalid_during_alloc)
$__internal_1_$__cuda_sm10x_tcgen05_guardrail_trap_phase_invalid_during_alloc:
[----:B------:R-:W-:Y:S05]  /*83b0*/  BPT.TRAP 0x1 ;  /* 0x000000040000795c */ /* 0x000fea0000300000 */
[----:B------:R-:W-:-:S04]  /*83c0*/  MOV R3, 0x0 ;  /* 0x0000000000037802 */ /* 0x000fc80000000f00 */
[----:B------:R-:W-:Y:S05]  /*83d0*/  RET.REL.NODEC R2 `(_ZN7cutlass13device_kernelINS_4gemm6kernel13GemmUniversalIN4cute5tupleIJiiiiEEENS1_10collective13CollectiveMmaINS1_35MainloopSm100TmaUmmaWarpSpecializedILi21ELi2ELi4ENS5_IJNS4_1CILi2EEENSA_ILi1EEESC_EEEEENS5_IJNSA_ILi128EEENSA_ILi32EEENSA_ILi64EEEEEENS_10bfloat16_tENS5_IJlSC_lEEESJ_SK_NS4_8TiledMMAINS4_8MMA_AtomIJNS4_26SM100_MMA_F16BF16_2x1SM_SSISJ_SJ_fLi128ELi32ELNS4_4UMMA5MajorE0ELSP_0ELNSO_7ScaleInE0ELSQ_0EEEEEENS4_6LayoutINS5_IJSC_SC_SC_EEENS5_IJNSA_ILi0EEESV_SV_EEEEENS5_IJNS4_10UnderscoreESY_SY_EEEEENS4_18SM100_TMA_2SM_LOADENS4_14ComposedLayoutINS4_7SwizzleILi3ELi4ELi3EEENS4_18smem_ptr_flag_bitsILi16EEENST_INS5_IJNSA_ILi8EEESH_EEENS5_IJSH_SC_EEEEEEEvNS4_8identityES11_S1B_vS1C_EENS_8epilogue10collective18CollectiveEpilogueINS1E_23Sm100TmaWarpSpecializedILi2ELi1ELi16ELb1ELb0EEEJNS5_IJSH_SG_SH_EEENS5_IJNST_ISH_SC_EENST_ISG_SC_EEEEESJ_SK_SJ_SK_NS1E_6fusion15FusionCallbacksIS1I_NS1N_17LinearCombinationISJ_fSJ_fLNS_15FloatRoundStyleE2EEES1J_S1M_JEEENS4_5SM1004TMEM4LOAD26SM100_TMEM_LOAD_32dp32b16xENS4_13SM90_TMA_LOADENS12_INS13_ILi2ELi4ELi3EEES16_NST_INS5_IJS17_SG_EEENS5_IJSG_SC_EEEEEEENS4_39AutoVectorizingCopyWithAssumedAlignmentILi128EEENS4_14SM90_TMA_STOREES22_S24_S24_EEEvvEEEEvNT_6ParamsE) ;  /* 0xffffff7c02087950 */ /* 0x000fea0003c3ffff */
        .weak           $__internal_2_$__cuda_sm10x_tcgen05_guardrail_trap_unallocated_columns_being_dealloced
        .type           $__internal_2_$__cuda_sm10x_tcgen05_guardrail_trap_unallocated_columns_being_dealloced,@function
        .size           $__internal_2_$__cuda_sm10x_tcgen05_guardrail_trap_unallocated_columns_being_dealloced,(.L_x_210 - $__internal_2_$__cuda_sm10x_tcgen05_guardrail_trap_unallocated_columns_being_dealloced)
$__internal_2_$__cuda_sm10x_tcgen05_guardrail_trap_unallocated_columns_being_dealloced:
[----:B------:R-:W-:Y:S05]  /*83e0*/  BPT.TRAP 0x1 ;  /* 0x000000040000795c */ /* 0x000fea0000300000 */
[----:B------:R-:W-:-:S04]  /*83f0*/  HFMA2 R3, -RZ, RZ, 0, 0 ;  /* 0x00000000ff037431 */ /* 0x000fc800000001ff */
[----:B------:R-:W-:Y:S05]  /*8400*/  RET.REL.NODEC R2 `(_ZN7cutlass13device_kernelINS_4gemm6kernel13GemmUniversalIN4cute5tupleIJiiiiEEENS1_10collective13CollectiveMmaINS1_35MainloopSm100TmaUmmaWarpSpecializedILi21ELi2ELi4ENS5_IJNS4_1CILi2EEENSA_ILi1EEESC_EEEEENS5_IJNSA_ILi128EEENSA_ILi32EEENSA_ILi64EEEEEENS_10bfloat16_tENS5_IJlSC_lEEESJ_SK_NS4_8TiledMMAINS4_8MMA_AtomIJNS4_26SM100_MMA_F16BF16_2x1SM_SSISJ_SJ_fLi128ELi32ELNS4_4UMMA5MajorE0ELSP_0ELNSO_7ScaleInE0ELSQ_0EEEEEENS4_6LayoutINS5_IJSC_SC_SC_EEENS5_IJNSA_ILi0EEESV_SV_EEEEENS5_IJNS4_10UnderscoreESY_SY_EEEEENS4_18SM100_TMA_2SM_LOADENS4_14ComposedLayoutINS4_7SwizzleILi3ELi4ELi3EEENS4_18smem_ptr_flag_bitsILi16EEENST_INS5_IJNSA_ILi8EEESH_EEENS5_IJSH_SC_EEEEEEEvNS4_8identityES11_S1B_vS1C_EENS_8epilogue10collective18CollectiveEpilogueINS1E_23Sm100TmaWarpSpecializedILi2ELi1ELi16ELb1ELb0EEEJNS5_IJSH_SG_SH_EEENS5_IJNST_ISH_SC_EENST_ISG_SC_EEEEESJ_SK_SJ_SK_NS1E_6fusion15FusionCallbacksIS1I_NS1N_17LinearCombinationISJ_fSJ_fLNS_15FloatRoundStyleE2EEES1J_S1M_JEEENS4_5SM1004TMEM4LOAD26SM100_TMEM_LOAD_32dp32b16xENS4_13SM90_TMA_LOADENS12_INS13_ILi2ELi4ELi3EEES16_NST_INS5_IJS17_SG_EEENS5_IJSG_SC_EEEEEEENS4_39AutoVectorizingCopyWithAssumedAlignmentILi128EEENS4_14SM90_TMA_STOREES22_S24_S24_EEEvvEEEEvNT_6ParamsE) ;  /* 0xffffff7802fc7950 */ /* 0x000fea0003c3ffff */
.L_x_209:
[----:B------:R-:W-:-:S00]  /*8410*/  BRA `(.L_x_209) ;  /* 0xfffffffc00fc7947 */ /* 0x000fc0000383ffff */
[----:B------:R-:W-:-:S00]  /*8420*/  NOP ;  /* 0x0000000000007918 */ /* 0x000fc00000000000 */
        /* <DEDUP_REMOVED lines=13> */
.L_x_210:


//--------------------- .nv.global.init           --------------------------
	.section	.nv.global.init,"aw",@progbits
.nv.global.init:
	.type		$str$27,@object
	.size		$str$27,($str$28 - $str$27)
$str$27:
        /*0000*/ 	.byte	0x28, 0x61, 0x64, 0x64, 0x72, 0x65, 0x73, 0x73, 0x20, 0x26, 0x20, 0x6d, 0x61, 0x73, 0x6b, 0x29
        /*0010*/ 	.byte	0x20, 0x3d, 0x3d, 0x20, 0x30, 0x00
	.type		$str$28,@object
	.size		$str$28,($str$26 - $str$28)
$str$28:
        /*0016*/ 	.byte	0x2f, 0x74, 0x6d, 0x70, 0x2f, 0x63, 0x75, 0x74, 0x6c, 0x61, 0x73, 0x73, 0x5f, 0x73, 0x77, 0x65
        /*0026*/ 	.byte	0x65, 0x70, 0x5f, 0x73, 0x72, 0x63, 0x2f, 0x69, 0x6e, 0x63, 0x6c, 0x75, 0x64, 0x65, 0x2f, 0x63
        /*0036*/ 	.byte	0x75, 0x74, 0x65, 0x2f, 0x70, 0x6f, 0x69, 0x6e, 0x74, 0x65, 0x72, 0x5f, 0x66, 0x6c, 0x61, 0x67
        /*0046*/ 	.byte	0x67, 0x65, 0x64, 0x2e, 0x68, 0x70, 0x70, 0x00
	.type		$str$26,@object
	.size		$str$26,($str$25 - $str$26)
$str$26:
        /*004e*/ 	.byte	0x2f, 0x74, 0x6d, 0x70, 0x2f, 0x63, 0x75, 0x74, 0x6c, 0x61, 0x73, 0x73, 0x5f, 0x73, 0x77, 0x65
        /*005e*/ 	.byte	0x65, 0x70, 0x5f, 0x73, 0x72, 0x63, 0x2f, 0x69, 0x6e, 0x63, 0x6c, 0x75, 0x64, 0x65, 0x2f, 0x63
        /*006e*/ 	.byte	0x75, 0x74, 0x65, 0x2f, 0x61, 0x74, 0x6f, 0x6d, 0x2f, 0x63, 0x6f, 0x70, 0x79, 0x5f, 0x74, 0x72
        /*007e*/ 	.byte	0x61, 0x69, 0x74, 0x73, 0x5f, 0x73, 0x6d, 0x31, 0x30, 0x30, 0x2e, 0x68, 0x70, 0x70, 0x00
	.type		$str$25,@object
	.size		$str$25,(__unnamed_1 - $str$25)
$str$25:
        /*008d*/ 	.byte	0x28, 0x28, 0x75, 0x69, 0x6e, 0x74, 0x33, 0x32, 0x5f, 0x74, 0x28, 0x74, 0x68, 0x72, 0x65, 0x61
        /*009d*/ 	.byte	0x64, 0x49, 0x64, 0x78, 0x2e, 0x78, 0x29, 0x20, 0x2f, 0x20, 0x33, 0x32, 0x29, 0x20, 0x25, 0x20
        /*00ad*/ 	.byte	0x34, 0x29, 0x20, 0x3d, 0x3d, 0x20, 0x28, 0x28, 0x28, 0x74, 0x6d, 0x65, 0x6d, 0x5f, 0x61, 0x64
        /*00bd*/ 	.byte	0x64, 0x72, 0x20, 0x3e, 0x3e, 0x20, 0x31, 0x36, 0x29, 0x20, 0x2f, 0x20, 0x33, 0x32, 0x29, 0x20
        /*00cd*/ 	.byte	0x25, 0x20, 0x34, 0x29, 0x00
	.type		__unnamed_1,@object
	.size		__unnamed_1,(__unnamed_2 - __unnamed_1)
__unnamed_1:
        /*00d2*/ 	.byte	0x61, 0x75, 0x74, 0x6f, 0x20, 0x63, 0x75, 0x74, 0x65, 0x3a, 0x3a, 0x61, 0x73, 0x5f, 0x70, 0x6f
        /* <DEDUP_REMOVED lines=24> */
        /*0262*/ 	.byte	0x30, 0x34, 0x38, 0x3e, 0x3e, 0x3e, 0x3e, 0x5d, 0x00
	.type		__unnamed_2,@object
	.size		__unnamed_2,(.L_2 - __unnamed_2)
__unnamed_2:
        /* <DEDUP_REMOVED lines=40> */
        /*04eb*/ 	.byte	0x3a, 0x3a, 0x43, 0x3c, 0x30, 0x3e, 0x3e, 0x3e, 0x3e, 0x5d, 0x00
.L_2:


//--------------------- .nv.shared._ZN7cutlass13device_kernelINS_4gemm6kernel13GemmUniversalIN4cute5tupleIJiiiiEEENS1_10collective13CollectiveMmaINS1_35MainloopSm100TmaUmmaWarpSpecializedILi21ELi2ELi4ENS5_IJNS4_1CILi2EEENSA_ILi1EEESC_EEEEENS5_IJNSA_ILi128EEENSA_ILi32EEENSA_ILi64EEEEEENS_10bfloat16_tENS5_IJlSC_lEEESJ_SK_NS4_8TiledMMAINS4_8MMA_AtomIJNS4_26SM100_MMA_F16BF16_2x1SM_SSISJ_SJ_fLi128ELi32ELNS4_4UMMA5MajorE0ELSP_0ELNSO_7ScaleInE0ELSQ_0EEEEEENS4_6LayoutINS5_IJSC_SC_SC_EEENS5_IJNSA_ILi0EEESV_SV_EEEEENS5_IJNS4_10UnderscoreESY_SY_EEEEENS4_18SM100_TMA_2SM_LOADENS4_14ComposedLayoutINS4_7SwizzleILi3ELi4ELi3EEENS4_18smem_ptr_flag_bitsILi16EEENST_INS5_IJNSA_ILi8EEESH_EEENS5_IJSH_SC_EEEEEEEvNS4_8identityES11_S1B_vS1C_EENS_8epilogue10collective18CollectiveEpilogueINS1E_23Sm100TmaWarpSpecializedILi2ELi1ELi16ELb1ELb0EEEJNS5_IJSH_SG_SH_EEENS5_IJNST_ISH_SC_EENST_ISG_SC_EEEEESJ_SK_SJ_SK_NS1E_6fusion15FusionCallbacksIS1I_NS1N_17LinearCombinationISJ_fSJ_fLNS_15FloatRoundStyleE2EEES1J_S1M_JEEENS4_5SM1004TMEM4LOAD26SM100_TMEM_LOAD_32dp32b16xENS4_13SM90_TMA_LOADENS12_INS13_ILi2ELi4ELi3EEES16_NST_INS5_IJS17_SG_EEENS5_IJSG_SC_EEEEEEENS4_39AutoVectorizingCopyWithAssumedAlignmentILi128EEENS4_14SM90_TMA_STOREES22_S24_S24_EEEvvEEEEvNT_6ParamsE --------------------------
	.section	.nv.shared._ZN7cutlass13device_kernelINS_4gemm6kernel13GemmUniversalIN4cute5tupleIJiiiiEEENS1_10collective13CollectiveMmaINS1_35MainloopSm100TmaUmmaWarpSpecializedILi21ELi2ELi4ENS5_IJNS4_1CILi2EEENSA_ILi1EEESC_EEEEENS5_IJNSA_ILi128EEENSA_ILi32EEENSA_ILi64EEEEEENS_10bfloat16_tENS5_IJlSC_lEEESJ_SK_NS4_8TiledMMAINS4_8MMA_AtomIJNS4_26SM100_MMA_F16BF16_2x1SM_SSISJ_SJ_fLi128ELi32ELNS4_4UMMA5MajorE0ELSP_0ELNSO_7ScaleInE0ELSQ_0EEEEEENS4_6LayoutINS5_IJSC_SC_SC_EEENS5_IJNSA_ILi0EEESV_SV_EEEEENS5_IJNS4_10UnderscoreESY_SY_EEEEENS4_18SM100_TMA_2SM_LOADENS4_14ComposedLayoutINS4_7SwizzleILi3ELi4ELi3EEENS4_18smem_ptr_flag_bitsILi16EEENST_INS5_IJNSA_ILi8EEESH_EEENS5_IJSH_SC_EEEEEEEvNS4_8identityES11_S1B_vS1C_EENS_8epilogue10collective18CollectiveEpilogueINS1E_23Sm100TmaWarpSpecializedILi2ELi1ELi16ELb1ELb0EEEJNS5_IJSH_SG_SH_EEENS5_IJNST_ISH_SC_EENST_ISG_SC_EEEEESJ_SK_SJ_SK_NS1E_6fusion15FusionCallbacksIS1I_NS1N_17LinearCombinationISJ_fSJ_fLNS_15FloatRoundStyleE2EEES1J_S1M_JEEENS4_5SM1004TMEM4LOAD26SM100_TMEM_LOAD_32dp32b16xENS4_13SM90_TMA_LOADENS12_INS13_ILi2ELi4ELi3EEES16_NST_INS5_IJS17_SG_EEENS5_IJSG_SC_EEEEEEENS4_39AutoVectorizingCopyWithAssumedAlignmentILi128EEENS4_14SM90_TMA_STOREES22_S24_S24_EEEvvEEEEvNT_6ParamsE,"aw",@nobits
	.sectionflags	@""
	.align	16
	.zero		1024


//--------------------- .nv.shared.reserved.0     --------------------------
	.section	.nv.shared.reserved.0,"aw",@nobits
	.weak		__nv_reservedSMEM_offset_0_alias
	.size		__nv_reservedSMEM_offset_0_alias, 0, 64
	.other		__nv_reservedSMEM_offset_0_alias,@"STO_CUDA_RESERVED_SHARED STV_DEFAULT"
__nv_reservedSMEM_offset_0_alias:
	.zero		0
.nv.shared.reserved.0:
	.zero		64
	.weak		__nv_reservedSMEM_tcgen05_partition
	.type		__nv_reservedSMEM_tcgen05_partition,@object
	.size		__nv_reservedSMEM_tcgen05_partition,(.L_0 - __nv_reservedSMEM_tcgen05_partition)
__nv_reservedSMEM_tcgen05_partition:
	.zero		32
.L_0:


//--------------------- .nv.global                --------------------------
	.section	.nv.global,"aw",@nobits
.nv.global:
	.type		_ZN40_INTERNAL_382a7fa6_4_k_cu_8e0e51d9_164794cute1_E,@object
	.size		_ZN40_INTERNAL_382a7fa6_4_k_cu_8e0e51d9_164794cute1_E,(_ZN40_INTERNAL_382a7fa6_4_k_cu_8e0e51d9_164794cuda3std3__45__cpo6cbeginE - _ZN40_INTERNAL_382a7fa6_4_k_cu_8e0e51d9_164794cute1_E)
_ZN40_INTERNAL_382a7fa6_4_k_cu_8e0e51d9_164794cute1_E:
	.zero		1
	.type		_ZN40_INTERNAL_382a7fa6_4_k_cu_8e0e51d9_164794cuda3std3__45__cpo6cbeginE,@object
	.size		_ZN40_INTERNAL_382a7fa6_4_k_cu_8e0e51d9_164794cuda3std3__45__cpo6cbeginE,(_ZN40_INTERNAL_382a7fa6_4_k_cu_8e0e51d9_164794cuda3std3__48in_placeE - _ZN40_INTERNAL_382a7fa6_4_k_cu_8e0e51d9_164794cuda3std3__45__cpo6cbeginE)
_ZN40_INTERNAL_382a7fa6_4_k_cu_8e0e51d9_164794cuda3std3__45__cpo6cbeginE:
	.zero		1
	.type		_ZN40_INTERNAL_382a7fa6_4_k_cu_8e0e51d9_164794cuda3std3__48in_placeE,@object
	.size		_ZN40_INTERNAL_382a7fa6_4_k_cu_8e0e51d9_164794cuda3std3__48in_placeE,(_ZN40_INTERNAL_382a7fa6_4_k_cu_8e0e51d9_164794cuda3std6ranges3__45__cpo9iter_moveE - _ZN40_INTERNAL_382a7fa6_4_k_cu_8e0e51d9_164794cuda3std3__48in_placeE)
_ZN40_INTERNAL_382a7fa6_4_k_cu_8e0e51d9_164794cuda3std3__48in_placeE:
	.zero		1
	.type		_ZN40_INTERNAL_382a7fa6_4_k_cu_8e0e51d9_164794cuda3std6ranges3__45__cpo9iter_moveE,@object
	.size		_ZN40_INTERNAL_382a7fa6_4_k_cu_8e0e51d9_164794cuda3std6ranges3__45__cpo9iter_moveE,(_ZN40_INTERNAL_382a7fa6_4_k_cu_8e0e51d9_164794cuda3std3__45__cpo5beginE - _ZN40_INTERNAL_382a7fa6_4_k_cu_8e0e51d9_164794cuda3std6ranges3__45__cpo9iter_moveE)
_ZN40_INTERNAL_382a7fa6_4_k_cu_8e0e51d9_164794cuda3std6ranges3__45__cpo9iter_moveE:
	.zero		1
	.type		_ZN40_INTERNAL_382a7fa6_4_k_cu_8e0e51d9_164794cuda3std3__45__cpo5beginE,@object
	.size		_ZN40_INTERNAL_382a7fa6_4_k_cu_8e0e51d9_164794cuda3std3__45__cpo5beginE,(_ZN40_INTERNAL_382a7fa6_4_k_cu_8e0e51d9_164794cuda3std3__442_GLOBAL__N__382a7fa6_4_k_cu_8e0e51d9_164796ignoreE - _ZN40_INTERNAL_382a7fa6_4_k_cu_8e0e51d9_164794cuda3std3__45__cpo5beginE)
_ZN40_INTERNAL_382a7fa6_4_k_cu_8e0e51d9_164794cuda3std3__45__cpo5beginE:
	.zero		1
	.type		_ZN40_INTERNAL_382a7fa6_4_k_cu_8e0e51d9_164794cuda3std3__442_GLOBAL__N__382a7fa6_4_k_cu_8e0e51d9_164796ignoreE,@object
	.size		_ZN40_INTERNAL_382a7fa6_4_k_cu_8e0e51d9_164794cuda3std3__442_GLOBAL__N__382a7fa6_4_k_cu_8e0e51d9_164796ignoreE,(_ZN40_INTERNAL_382a7fa6_4_k_cu_8e0e51d9_164794cute7productE - _ZN40_INTERNAL_382a7fa6_4_k_cu_8e0e51d9_164794cuda3std3__442_GLOBAL__N__382a7fa6_4_k_cu_8e0e51d9_164796ignoreE)
_ZN40_INTERNAL_382a7fa6_4_k_cu_8e0e51d9_164794cuda3std3__442_GLOBAL__N__382a7fa6_4_k_cu_8e0e51d9_164796ignoreE:
	.zero		1
	.type		_ZN40_INTERNAL_382a7fa6_4_k_cu_8e0e51d9_164794cute7productE,@object
	.size		_ZN40_INTERNAL_382a7fa6_4_k_cu_8e0e51d9_164794cute7productE,(_ZN40_INTERNAL_382a7fa6_4_k_cu_8e0e51d9_164794cuda3std3__45__cpo3endE - _ZN40_INTERNAL_382a7fa6_4_k_cu_8e0e51d9_164794cute7productE)
_ZN40_INTERNAL_382a7fa6_4_k_cu_8e0e51d9_164794cute7productE:
	.zero		1
	.type		_ZN40_INTERNAL_382a7fa6_4_k_cu_8e0e51d9_164794cuda3std3__45__cpo3endE,@object
	.size		_ZN40_INTERNAL_382a7fa6_4_k_cu_8e0e51d9_164794cuda3std3__45__cpo3endE,(_ZN40_INTERNAL_382a7fa6_4_k_cu_8e0e51d9_164794cuda3std3__419piecewise_constructE - _ZN40_INTERNAL_382a7fa6_4_k_cu_8e0e51d9_164794cuda3std3__45__cpo3endE)
_ZN40_INTERNAL_382a7fa6_4_k_cu_8e0e51d9_164794cuda3std3__45__cpo3endE:
	.zero		1
	.type		_ZN40_INTERNAL_382a7fa6_4_k_cu_8e0e51d9_164794cuda3std3__419piecewise_constructE,@object
	.size		_ZN40_INTERNAL_382a7fa6_4_k_cu_8e0e51d9_164794cuda3std3__419piecewise_constructE,(_ZN40_INTERNAL_382a7fa6_4_k_cu_8e0e51d9_164794cuda3std3__45__cpo4cendE - _ZN40_INTERNAL_382a7fa6_4_k_cu_8e0e51d9_164794cuda3std3__419piecewise_constructE)
_ZN40_INTERNAL_382a7fa6_4_k_cu_8e0e51d9_164794cuda3std3__419piecewise_constructE:
	.zero		1
	.type		_ZN40_INTERNAL_382a7fa6_4_k_cu_8e0e51d9_164794cuda3std3__45__cpo4cendE,@object
	.size		_ZN40_INTERNAL_382a7fa6_4_k_cu_8e0e51d9_164794cuda3std3__45__cpo4cendE,(_ZN40_INTERNAL_382a7fa6_4_k_cu_8e0e51d9_164794cuda3std6ranges3__45__cpo4swapE - _ZN40_INTERNAL_382a7fa6_4_k_cu_8e0e51d9_164794cuda3std3__45__cpo4cendE)
_ZN40_INTERNAL_382a7fa6_4_k_cu_8e0e51d9_164794cuda3std3__45__cpo4cendE:
	.zero		1
	.type		_ZN40_INTERNAL_382a7fa6_4_k_cu_8e0e51d9_164794cuda3std6ranges3__45__cpo4swapE,@object
	.size		_ZN40_INTERNAL_382a7fa6_4_k_cu_8e0e51d9_164794cuda3std6ranges3__45__cpo4swapE,(.L_10 - _ZN40_INTERNAL_382a7fa6_4_k_cu_8e0e51d9_164794cuda3std6ranges3__45__cpo4swapE)
_ZN40_INTERNAL_382a7fa6_4_k_cu_8e0e51d9_164794cuda3std6ranges3__45__cpo4swapE:
	.zero		1
.L_10:


//--------------------- .nv.constant0._ZN7cutlass13device_kernelINS_4gemm6kernel13GemmUniversalIN4cute5tupleIJiiiiEEENS1_10collective13CollectiveMmaINS1_35MainloopSm100TmaUmmaWarpSpecializedILi21ELi2ELi4ENS5_IJNS4_1CILi2EEENSA_ILi1EEESC_EEEEENS5_IJNSA_ILi128EEENSA_ILi32EEENSA_ILi64EEEEEENS_10bfloat16_tENS5_IJlSC_lEEESJ_SK_NS4_8TiledMMAINS4_8MMA_AtomIJNS4_26SM100_MMA_F16BF16_2x1SM_SSISJ_SJ_fLi128ELi32ELNS4_4UMMA5MajorE0ELSP_0ELNSO_7ScaleInE0ELSQ_0EEEEEENS4_6LayoutINS5_IJSC_SC_SC_EEENS5_IJNSA_ILi0EEESV_SV_EEEEENS5_IJNS4_10UnderscoreESY_SY_EEEEENS4_18SM100_TMA_2SM_LOADENS4_14ComposedLayoutINS4_7SwizzleILi3ELi4ELi3EEENS4_18smem_ptr_flag_bitsILi16EEENST_INS5_IJNSA_ILi8EEESH_EEENS5_IJSH_SC_EEEEEEEvNS4_8identityES11_S1B_vS1C_EENS_8epilogue10collective18CollectiveEpilogueINS1E_23Sm100TmaWarpSpecializedILi2ELi1ELi16ELb1ELb0EEEJNS5_IJSH_SG_SH_EEENS5_IJNST_ISH_SC_EENST_ISG_SC_EEEEESJ_SK_SJ_SK_NS1E_6fusion15FusionCallbacksIS1I_NS1N_17LinearCombinationISJ_fSJ_fLNS_15FloatRoundStyleE2EEES1J_S1M_JEEENS4_5SM1004TMEM4LOAD26SM100_TMEM_LOAD_32dp32b16xENS4_13SM90_TMA_LOADENS12_INS13_ILi2ELi4ELi3EEES16_NST_INS5_IJS17_SG_EEENS5_IJSG_SC_EEEEEEENS4_39AutoVectorizingCopyWithAssumedAlignmentILi128EEENS4_14SM90_TMA_STOREES22_S24_S24_EEEvvEEEEvNT_6ParamsE --------------------------
	.section	.nv.constant0._ZN7cutlass13device_kernelINS_4gemm6kernel13GemmUniversalIN4cute5tupleIJiiiiEEENS1_10collective13CollectiveMmaINS1_35MainloopSm100TmaUmmaWarpSpecializedILi21ELi2ELi4ENS5_IJNS4_1CILi2EEENSA_ILi1EEESC_EEEEENS5_IJNSA_ILi128EEENSA_ILi32EEENSA_ILi64EEEEEENS_10bfloat16_tENS5_IJlSC_lEEESJ_SK_NS4_8TiledMMAINS4_8MMA_AtomIJNS4_26SM100_MMA_F16BF16_2x1SM_SSISJ_SJ_fLi128ELi32ELNS4_4UMMA5MajorE0ELSP_0ELNSO_7ScaleInE0ELSQ_0EEEEEENS4_6LayoutINS5_IJSC_SC_SC_EEENS5_IJNSA_ILi0EEESV_SV_EEEEENS5_IJNS4_10UnderscoreESY_SY_EEEEENS4_18SM100_TMA_2SM_LOADENS4_14ComposedLayoutINS4_7SwizzleILi3ELi4ELi3EEENS4_18smem_ptr_flag_bitsILi16EEENST_INS5_IJNSA_ILi8EEESH_EEENS5_IJSH_SC_EEEEEEEvNS4_8identityES11_S1B_vS1C_EENS_8epilogue10collective18CollectiveEpilogueINS1E_23Sm100TmaWarpSpecializedILi2ELi1ELi16ELb1ELb0EEEJNS5_IJSH_SG_SH_EEENS5_IJNST_ISH_SC_EENST_ISG_SC_EEEEESJ_SK_SJ_SK_NS1E_6fusion15FusionCallbacksIS1I_NS1N_17LinearCombinationISJ_fSJ_fLNS_15FloatRoundStyleE2EEES1J_S1M_JEEENS4_5SM1004TMEM4LOAD26SM100_TMEM_LOAD_32dp32b16xENS4_13SM90_TMA_LOADENS12_INS13_ILi2ELi4ELi3EEES16_NST_INS5_IJS17_SG_EEENS5_IJSG_SC_EEEEEEENS4_39AutoVectorizingCopyWithAssumedAlignmentILi128EEENS4_14SM90_TMA_STOREES22_S24_S24_EEEvvEEEEvNT_6ParamsE,"a",@progbits
	.sectionflags	@""
	.align	4
.nv.constant0._ZN7cutlass13device_kernelINS_4gemm6kernel13GemmUniversalIN4cute5tupleIJiiiiEEENS1_10collective13CollectiveMmaINS1_35MainloopSm100TmaUmmaWarpSpecializedILi21ELi2ELi4ENS5_IJNS4_1CILi2EEENSA_ILi1EEESC_EEEEENS5_IJNSA_ILi128EEENSA_ILi32EEENSA_ILi64EEEEEENS_10bfloat16_tENS5_IJlSC_lEEESJ_SK_NS4_8TiledMMAINS4_8MMA_AtomIJNS4_26SM100_MMA_F16BF16_2x1SM_SSISJ_SJ_fLi128ELi32ELNS4_4UMMA5MajorE0ELSP_0ELNSO_7ScaleInE0ELSQ_0EEEEEENS4_6LayoutINS5_IJSC_SC_SC_EEENS5_IJNSA_ILi0EEESV_SV_EEEEENS5_IJNS4_10UnderscoreESY_SY_EEEEENS4_18SM100_TMA_2SM_LOADENS4_14ComposedLayoutINS4_7SwizzleILi3ELi4ELi3EEENS4_18smem_ptr_flag_bitsILi16EEENST_INS5_IJNSA_ILi8EEESH_EEENS5_IJSH_SC_EEEEEEEvNS4_8identityES11_S1B_vS1C_EENS_8epilogue10collective18CollectiveEpilogueINS1E_23Sm100TmaWarpSpecializedILi2ELi1ELi16ELb1ELb0EEEJNS5_IJSH_SG_SH_EEENS5_IJNST_ISH_SC_EENST_ISG_SC_EEEEESJ_SK_SJ_SK_NS1E_6fusion15FusionCallbacksIS1I_NS1N_17LinearCombinationISJ_fSJ_fLNS_15FloatRoundStyleE2EEES1J_S1M_JEEENS4_5SM1004TMEM4LOAD26SM100_TMEM_LOAD_32dp32b16xENS4_13SM90_TMA_LOADENS12_INS13_ILi2ELi4ELi3EEES16_NST_INS5_IJS17_SG_EEENS5_IJSG_SC_EEEEEEENS4_39AutoVectorizingCopyWithAssumedAlignmentILi128EEENS4_14SM90_TMA_STOREES22_S24_S24_EEEvvEEEEvNT_6ParamsE:
	.zero		2944


//--------------------- SYMBOLS --------------------------

	.type		.nv.reservedSmem.offset0,@object
	.size		.nv.reservedSmem.offset0,0x4
	.type		.nv.reservedSmem.cap,@object
	.size		.nv.reservedSmem.cap,0x4
	.type		__assertfail,@function
